	.target	sm_90a

	.elftype	@"ET_EXEC"


//--------------------- .note.nv.tkinfo           --------------------------
	.section	.note.nv.tkinfo,"",@"SHT_NOTE"
	.sectionflags	@"SHF_NOTE_NV_TKINFO"
	.tkinfo
        /*0018*/ 	.word	0x00000002
        /*0030*/ 	.string	""
        /*0030*/ 	.string	"ptxas"
        /*0030*/ 	.string	"Cuda compilation tools, release 13.0, V13.0.88"
        /*0030*/ 	.string	"Build cuda_13.0.r13.0/compiler.36424714_0"
        /*0030*/ 	.string	"-arch sm_90a -m 64 "



//--------------------- .note.nv.cuinfo           --------------------------
	.section	.note.nv.cuinfo,"",@"SHT_NOTE"
	.sectionflags	@"SHF_NOTE_NV_CUINFO"
        /*0018*/ 	.short	0x0002
        /*001a*/ 	.short	0x005a
        /*001c*/ 	.short	0x0082
	.zero		2


//--------------------- .nv.info                  --------------------------
	.section	.nv.info,"",@"SHT_CUDA_INFO"
	.align	4


	//----- nvinfo : EIATTR_REGCOUNT
	.align		4
        /*0000*/ 	.byte	0x04, 0x2f
        /*0002*/ 	.short	(.L_15 - .L_14)
	.align		4
.L_14:
        /*0004*/ 	.word	index@(_ZN7cutlass13device_kernelINS_4gemm6kernel13GemmUniversalIN4cute5tupleIJiiiiEEENS1_10collective13CollectiveMmaINS1_34MainloopSm90TmaGmmaWarpSpecializedILi4ENS5_IJNS4_1CILi2EEENSA_ILi1EEESC_EEENS1_32KernelTmaWarpSpecializedPingpongEEENS5_IJNSA_ILi64EEESG_NSA_ILi128EEEEEENS_10bfloat16_tENS5_IJlSC_lEEESJ_SK_NS4_8TiledMMAINS4_8MMA_AtomIJNS4_4SM904GMMA27MMA_64x64x16_F32BF16BF16_SSILNSO_5MajorE0ELSQ_0ELNSO_7ScaleInE1ELSR_1EEEEEENS4_6LayoutINS5_IJSC_SC_SC_EEENS5_IJNSA_ILi0EEESW_SW_EEEEENS5_IJNS4_10UnderscoreESZ_SZ_EEEEENS4_13SM90_TMA_LOADENS4_14ComposedLayoutINS4_7SwizzleILi3ELi4ELi3EEENS4_18smem_ptr_flag_bitsILi16EEENSU_INS5_IJNSA_ILi8EEESG_EEENS5_IJSG_SC_EEEEEEEvNS4_8identityENS4_23SM90_TMA_LOAD_MULTICASTES1C_vS1D_EENS_8epilogue10collective6detail29Sm90TmaWarpSpecializedAdapterINS1H_15DefaultEpilogueISJ_SK_SK_NS1G_6thread17LinearCombinationISJ_Li1EffLNS1L_9ScaleType4KindE0ELNS_15FloatRoundStyleE2ESJ_EENS1_15EpilogueDefaultEEEEEvvEEEEvNT_6ParamsE)
        /*0008*/ 	.word	0x000000a8


	//----- nvinfo : EIATTR_FRAME_SIZE
	.align		4
.L_15:
        /*000c*/ 	.byte	0x04, 0x11
        /*000e*/ 	.short	(.L_17 - .L_16)
	.align		4
.L_16:
        /*0010*/ 	.word	index@(_ZN7cutlass13device_kernelINS_4gemm6kernel13GemmUniversalIN4cute5tupleIJiiiiEEENS1_10collective13CollectiveMmaINS1_34MainloopSm90TmaGmmaWarpSpecializedILi4ENS5_IJNS4_1CILi2EEENSA_ILi1EEESC_EEENS1_32KernelTmaWarpSpecializedPingpongEEENS5_IJNSA_ILi64EEESG_NSA_ILi128EEEEEENS_10bfloat16_tENS5_IJlSC_lEEESJ_SK_NS4_8TiledMMAINS4_8MMA_AtomIJNS4_4SM904GMMA27MMA_64x64x16_F32BF16BF16_SSILNSO_5MajorE0ELSQ_0ELNSO_7ScaleInE1ELSR_1EEEEEENS4_6LayoutINS5_IJSC_SC_SC_EEENS5_IJNSA_ILi0EEESW_SW_EEEEENS5_IJNS4_10UnderscoreESZ_SZ_EEEEENS4_13SM90_TMA_LOADENS4_14ComposedLayoutINS4_7SwizzleILi3ELi4ELi3EEENS4_18smem_ptr_flag_bitsILi16EEENSU_INS5_IJNSA_ILi8EEESG_EEENS5_IJSG_SC_EEEEEEEvNS4_8identityENS4_23SM90_TMA_LOAD_MULTICASTES1C_vS1D_EENS_8epilogue10collective6detail29Sm90TmaWarpSpecializedAdapterINS1H_15DefaultEpilogueISJ_SK_SK_NS1G_6thread17LinearCombinationISJ_Li1EffLNS1L_9ScaleType4KindE0ELNS_15FloatRoundStyleE2ESJ_EENS1_15EpilogueDefaultEEEEEvvEEEEvNT_6ParamsE)
        /*0014*/ 	.word	0x00000000


	//----- nvinfo : EIATTR_MIN_STACK_SIZE
	.align		4
.L_17:
        /*0018*/ 	.byte	0x04, 0x12
        /*001a*/ 	.short	(.L_19 - .L_18)
	.align		4
.L_18:
        /*001c*/ 	.word	index@(_ZN7cutlass13device_kernelINS_4gemm6kernel13GemmUniversalIN4cute5tupleIJiiiiEEENS1_10collective13CollectiveMmaINS1_34MainloopSm90TmaGmmaWarpSpecializedILi4ENS5_IJNS4_1CILi2EEENSA_ILi1EEESC_EEENS1_32KernelTmaWarpSpecializedPingpongEEENS5_IJNSA_ILi64EEESG_NSA_ILi128EEEEEENS_10bfloat16_tENS5_IJlSC_lEEESJ_SK_NS4_8TiledMMAINS4_8MMA_AtomIJNS4_4SM904GMMA27MMA_64x64x16_F32BF16BF16_SSILNSO_5MajorE0ELSQ_0ELNSO_7ScaleInE1ELSR_1EEEEEENS4_6LayoutINS5_IJSC_SC_SC_EEENS5_IJNSA_ILi0EEESW_SW_EEEEENS5_IJNS4_10UnderscoreESZ_SZ_EEEEENS4_13SM90_TMA_LOADENS4_14ComposedLayoutINS4_7SwizzleILi3ELi4ELi3EEENS4_18smem_ptr_flag_bitsILi16EEENSU_INS5_IJNSA_ILi8EEESG_EEENS5_IJSG_SC_EEEEEEEvNS4_8identityENS4_23SM90_TMA_LOAD_MULTICASTES1C_vS1D_EENS_8epilogue10collective6detail29Sm90TmaWarpSpecializedAdapterINS1H_15DefaultEpilogueISJ_SK_SK_NS1G_6thread17LinearCombinationISJ_Li1EffLNS1L_9ScaleType4KindE0ELNS_15FloatRoundStyleE2ESJ_EENS1_15EpilogueDefaultEEEEEvvEEEEvNT_6ParamsE)
        /*0020*/ 	.word	0x00000000
.L_19:


//--------------------- .nv.compat                --------------------------
	.section	.nv.compat,"",@"SHT_CUDA_COMPAT_INFO"
	.align	4
        /*0000*/ 	.byte	0x02, 0x09, 0x01, 0x00, 0x02, 0x02, 0x04, 0x00, 0x02, 0x05, 0x05, 0x00, 0x03, 0x07, 0x01, 0x01
        /*0010*/ 	.byte	0x02, 0x03, 0x01, 0x00, 0x02, 0x06, 0x01, 0x00, 0x04, 0x0b, 0x08, 0x00, 0x00, 0x00, 0x00, 0x00
        /*0020*/ 	.byte	0x00, 0x00, 0x00, 0x00


//--------------------- .nv.info._ZN7cutlass13device_kernelINS_4gemm6kernel13GemmUniversalIN4cute5tupleIJiiiiEEENS1_10collective13CollectiveMmaINS1_34MainloopSm90TmaGmmaWarpSpecializedILi4ENS5_IJNS4_1CILi2EEENSA_ILi1EEESC_EEENS1_32KernelTmaWarpSpecializedPingpongEEENS5_IJNSA_ILi64EEESG_NSA_ILi128EEEEEENS_10bfloat16_tENS5_IJlSC_lEEESJ_SK_NS4_8TiledMMAINS4_8MMA_AtomIJNS4_4SM904GMMA27MMA_64x64x16_F32BF16BF16_SSILNSO_5MajorE0ELSQ_0ELNSO_7ScaleInE1ELSR_1EEEEEENS4_6LayoutINS5_IJSC_SC_SC_EEENS5_IJNSA_ILi0EEESW_SW_EEEEENS5_IJNS4_10UnderscoreESZ_SZ_EEEEENS4_13SM90_TMA_LOADENS4_14ComposedLayoutINS4_7SwizzleILi3ELi4ELi3EEENS4_18smem_ptr_flag_bitsILi16EEENSU_INS5_IJNSA_ILi8EEESG_EEENS5_IJSG_SC_EEEEEEEvNS4_8identityENS4_23SM90_TMA_LOAD_MULTICASTES1C_vS1D_EENS_8epilogue10collective6detail29Sm90TmaWarpSpecializedAdapterINS1H_15DefaultEpilogueISJ_SK_SK_NS1G_6thread17LinearCombinationISJ_Li1EffLNS1L_9ScaleType4KindE0ELNS_15FloatRoundStyleE2ESJ_EENS1_15EpilogueDefaultEEEEEvvEEEEvNT_6ParamsE --------------------------
	.section	.nv.info._ZN7cutlass13device_kernelINS_4gemm6kernel13GemmUniversalIN4cute5tupleIJiiiiEEENS1_10collective13CollectiveMmaINS1_34MainloopSm90TmaGmmaWarpSpecializedILi4ENS5_IJNS4_1CILi2EEENSA_ILi1EEESC_EEENS1_32KernelTmaWarpSpecializedPingpongEEENS5_IJNSA_ILi64EEESG_NSA_ILi128EEEEEENS_10bfloat16_tENS5_IJlSC_lEEESJ_SK_NS4_8TiledMMAINS4_8MMA_AtomIJNS4_4SM904GMMA27MMA_64x64x16_F32BF16BF16_SSILNSO_5MajorE0ELSQ_0ELNSO_7ScaleInE1ELSR_1EEEEEENS4_6LayoutINS5_IJSC_SC_SC_EEENS5_IJNSA_ILi0EEESW_SW_EEEEENS5_IJNS4_10UnderscoreESZ_SZ_EEEEENS4_13SM90_TMA_LOADENS4_14ComposedLayoutINS4_7SwizzleILi3ELi4ELi3EEENS4_18smem_ptr_flag_bitsILi16EEENSU_INS5_IJNSA_ILi8EEESG_EEENS5_IJSG_SC_EEEEEEEvNS4_8identityENS4_23SM90_TMA_LOAD_MULTICASTES1C_vS1D_EENS_8epilogue10collective6detail29Sm90TmaWarpSpecializedAdapterINS1H_15DefaultEpilogueISJ_SK_SK_NS1G_6thread17LinearCombinationISJ_Li1EffLNS1L_9ScaleType4KindE0ELNS_15FloatRoundStyleE2ESJ_EENS1_15EpilogueDefaultEEEEEvvEEEEvNT_6ParamsE,"",@"SHT_CUDA_INFO"
	.sectionflags	@""
	.align	4


	//----- nvinfo : EIATTR_CUDA_API_VERSION
	.align		4
        /*0000*/ 	.byte	0x04, 0x37
        /*0002*/ 	.short	(.L_21 - .L_20)
.L_20:
        /*0004*/ 	.word	0x00000082


	//----- nvinfo : EIATTR_KPARAM_INFO
	.align		4
.L_21:
        /*0008*/ 	.byte	0x04, 0x17
        /*000a*/ 	.short	(.L_23 - .L_22)
.L_22:
        /*000c*/ 	.word	0x00000000
        /*0010*/ 	.short	0x0000
        /*0012*/ 	.short	0x0070
        /*0014*/ 	.byte	0x00, 0xf0, 0x01, 0x10


	//----- nvinfo : EIATTR_SPARSE_MMA_MASK
	.align		4
.L_23:
        /*0018*/ 	.byte	0x03, 0x50
        /*001a*/ 	.short	0x0000


	//----- nvinfo : EIATTR_MAXREG_COUNT
	.align		4
        /*001c*/ 	.byte	0x03, 0x1b
        /*001e*/ 	.short	0x00a8


	//----- nvinfo : EIATTR_NUM_BARRIERS
	.align		4
        /*0020*/ 	.byte	0x02, 0x4c
        /*0022*/ 	.byte	0x01
	.zero		1


	//----- nvinfo : EIATTR_EXTERNS
	.align		4
        /*0024*/ 	.byte	0x04, 0x0f
        /*0026*/ 	.short	(.L_25 - .L_24)


	//   ....[0]....
	.align		4
.L_24:
        /*0028*/ 	.word	index@(__assertfail)


	//----- nvinfo : EIATTR_MERCURY_ISA_VERSION
	.align		4
.L_25:
        /*002c*/ 	.byte	0x03, 0x5f
        /*002e*/ 	.short	0x0101


	//----- nvinfo : EIATTR_INT_WARP_WIDE_INSTR_OFFSETS
	.align		4
        /*0030*/ 	.byte	0x04, 0x31
        /*0032*/ 	.short	(.L_27 - .L_26)


	//   ....[0]....
.L_26:
        /*0034*/ 	.word	0x000005d0


	//   ....[1]....
        /*0038*/ 	.word	0x00000610


	//   ....[2]....
        /*003c*/ 	.word	0x000006a0


	//   ....[3]....
        /*0040*/ 	.word	0x000006b0


	//   ....[4]....
        /*0044*/ 	.word	0x000006d0


	//   ....[5]....
        /*0048*/ 	.word	0x000006f0


	//   ....[6]....
        /*004c*/ 	.word	0x000007e0


	//   ....[7]....
        /*0050*/ 	.word	0x00000800


	//   ....[8]....
        /*0054*/ 	.word	0x000025a0


	//----- nvinfo : EIATTR_COOP_GROUP_MASK_REGIDS
	.align		4
.L_27:
        /*0058*/ 	.byte	0x04, 0x29
        /*005a*/ 	.short	(.L_29 - .L_28)


	//   ....[0]....
.L_28:
        /*005c*/ 	.word	0xffffffff


	//   ....[1]....
        /*0060*/ 	.word	0xffffffff


	//   ....[2]....
        /*0064*/ 	.word	0xffffffff


	//   ....[3]....
        /*0068*/ 	.word	0xffffffff


	//   ....[4]....
        /*006c*/ 	.word	0xffffffff


	//   ....[5]....
        /*0070*/ 	.word	0xffffffff


	//   ....[6]....
        /*0074*/ 	.word	0xffffffff


	//----- nvinfo : EIATTR_COOP_GROUP_INSTR_OFFSETS
	.align		4
.L_29:
        /*0078*/ 	.byte	0x04, 0x28
        /*007a*/ 	.short	(.L_31 - .L_30)


	//   ....[0]....
.L_30:
        /*007c*/ 	.word	0x00000060


	//   ....[1]....
        /*0080*/ 	.word	0x00000080


	//   ....[2]....
        /*0084*/ 	.word	0x00000180


	//   ....[3]....
        /*0088*/ 	.word	0x000003b0


	//   ....[4]....
        /*008c*/ 	.word	0x00000400


	//   ....[5]....
        /*0090*/ 	.word	0x000004f0


	//   ....[6]....
        /*0094*/ 	.word	0x00000980


	//----- nvinfo : EIATTR_REG_RECONFIG
	.align		4
.L_31:
        /*0098*/ 	.byte	0x01, 0x54
	.zero		2


	//----- nvinfo : EIATTR_SYSCALL_OFFSETS
	.align		4
        /*009c*/ 	.byte	0x04, 0x46
        /*009e*/ 	.short	(.L_33 - .L_32)


	//   ....[0]....
.L_32:
        /*00a0*/ 	.word	0x00001a30


	//----- nvinfo : EIATTR_MBARRIER_INSTR_OFFSETS
	.align		4
.L_33:
        /*00a4*/ 	.byte	0x04, 0x39
        /*00a6*/ 	.short	(.L_35 - .L_34)


	//   ....[0]....
.L_34:
        /*00a8*/ 	.word	0x00000300
        /*00ac*/ 	.word	0x000000ff
        /*00b0*/ 	.word	0x00000000
        /*00b4*/ 	.short	0x0100
        /*00b6*/ 	.byte	0x07
	.zero		1


	//   ....[1]....
        /*00b8*/ 	.word	0x00000310
        /*00bc*/ 	.word	0x000000ff
        /*00c0*/ 	.word	0x00000020
        /*00c4*/ 	.short	0x0100
        /*00c6*/ 	.byte	0x07
	.zero		1


	//   ....[2]....
        /*00c8*/ 	.word	0x00000320
        /*00cc*/ 	.word	0x000000ff
        /*00d0*/ 	.word	0x00000008
        /*00d4*/ 	.short	0x0100
        /*00d6*/ 	.byte	0x07
	.zero		1


	//   ....[3]....
        /*00d8*/ 	.word	0x00000330
        /*00dc*/ 	.word	0x000000ff
        /*00e0*/ 	.word	0x00000028
        /*00e4*/ 	.short	0x0100
        /*00e6*/ 	.byte	0x07
	.zero		1


	//   ....[4]....
        /*00e8*/ 	.word	0x00000340
        /*00ec*/ 	.word	0x000000ff
        /*00f0*/ 	.word	0x00000010
        /*00f4*/ 	.short	0x0100
        /*00f6*/ 	.byte	0x07
	.zero		1


	//   ....[5]....
        /*00f8*/ 	.word	0x00000350
        /*00fc*/ 	.word	0x000000ff
        /*0100*/ 	.word	0x00000030
        /*0104*/ 	.short	0x0100
        /*0106*/ 	.byte	0x07
	.zero		1


	//   ....[6]....
        /*0108*/ 	.word	0x00000360
        /*010c*/ 	.word	0x000000ff
        /*0110*/ 	.word	0x00000018
        /*0114*/ 	.short	0x0100
        /*0116*/ 	.byte	0x07
	.zero		1


	//   ....[7]....
        /*0118*/ 	.word	0x00000370
        /*011c*/ 	.word	0x000000ff
        /*0120*/ 	.word	0x00000038
        /*0124*/ 	.short	0x0100
        /*0126*/ 	.byte	0x07
	.zero		1


	//   ....[8]....
        /*0128*/ 	.word	0x00000840
        /*012c*/ 	.word	0x000000ff
        /*0130*/ 	.word	0x00000070
        /*0134*/ 	.short	0x0100
        /*0136*/ 	.byte	0x0c
	.zero		1


	//   ....[9]....
        /*0138*/ 	.word	0x00000890
        /*013c*/ 	.word	0x000000ff
        /*0140*/ 	.word	0x00000078
        /*0144*/ 	.short	0x0100
        /*0146*/ 	.byte	0x0c
	.zero		1


	//   ....[10]....
        /*0148*/ 	.word	0x000008c0
        /*014c*/ 	.word	0x000000ff
        /*0150*/ 	.word	0x00000050
        /*0154*/ 	.short	0x0100
        /*0156*/ 	.byte	0x0d
	.zero		1


	//   ....[11]....
        /*0158*/ 	.word	0x00000910
        /*015c*/ 	.word	0x000000ff
        /*0160*/ 	.word	0x00000058
        /*0164*/ 	.short	0x0100
        /*0166*/ 	.byte	0x0d
	.zero		1


	//   ....[12]....
        /*0168*/ 	.word	0x00000920
        /*016c*/ 	.word	0x000000ff
        /*0170*/ 	.word	0x00000060
        /*0174*/ 	.short	0x0100
        /*0176*/ 	.byte	0x0d
	.zero		1


	//   ....[13]....
        /*0178*/ 	.word	0x00000930
        /*017c*/ 	.word	0x000000ff
        /*0180*/ 	.word	0x00000068
        /*0184*/ 	.short	0x0100
        /*0186*/ 	.byte	0x0d
	.zero		1


	//   ....[14]....
        /*0188*/ 	.word	0x000018f0
        /*018c*/ 	.word	0x00000041
        /*0190*/ 	.word	0xfffffff8
        /*0194*/ 	.short	0x010a
        /*0196*/ 	.byte	0x3f
	.zero		1


	//   ....[15]....
        /*0198*/ 	.word	0x00001ac0
        /*019c*/ 	.word	0x00000003
        /*01a0*/ 	.word	0x00000000
        /*01a4*/ 	.short	0x010a
        /*01a6*/ 	.byte	0x3f
	.zero		1


	//   ....[16]....
        /*01a8*/ 	.word	0x00001b00
        /*01ac*/ 	.word	0x00000003
        /*01b0*/ 	.word	0x00000000
        /*01b4*/ 	.short	0x010a
        /*01b6*/ 	.byte	0x3f
	.zero		1


	//   ....[17]....
        /*01b8*/ 	.word	0x00001fc0
        /*01bc*/ 	.word	0x000000ff
        /*01c0*/ 	.word	0x00000000
        /*01c4*/ 	.short	0x010a
        /*01c6*/ 	.byte	0x04
	.zero		1


	//   ....[18]....
        /*01c8*/ 	.word	0x00002000
        /*01cc*/ 	.word	0x000000ff
        /*01d0*/ 	.word	0x00000000
        /*01d4*/ 	.short	0x010a
        /*01d6*/ 	.byte	0x04
	.zero		1


	//   ....[19]....
        /*01d8*/ 	.word	0x00002430
        /*01dc*/ 	.word	0x00000005
        /*01e0*/ 	.word	0x00000000
        /*01e4*/ 	.short	0x0101
        /*01e6*/ 	.byte	0x3f
	.zero		1


	//   ....[20]....
        /*01e8*/ 	.word	0x00002530
        /*01ec*/ 	.word	0x00000045
        /*01f0*/ 	.word	0x00000000
        /*01f4*/ 	.short	0x0101
        /*01f6*/ 	.byte	0x34
	.zero		1


	//   ....[21]....
        /*01f8*/ 	.word	0x00002620
        /*01fc*/ 	.word	0x00000003
        /*0200*/ 	.word	0x00000000
        /*0204*/ 	.short	0x0101
        /*0206*/ 	.byte	0x3f
	.zero		1


	//   ....[22]....
        /*0208*/ 	.word	0x00002680
        /*020c*/ 	.word	0x00000041
        /*0210*/ 	.word	0x00000008
        /*0214*/ 	.short	0x010a
        /*0216*/ 	.byte	0x3f
	.zero		1


	//   ....[23]....
        /*0218*/ 	.word	0x00004960
        /*021c*/ 	.word	0x00000042
        /*0220*/ 	.word	0x00000000
        /*0224*/ 	.short	0x0101
        /*0226*/ 	.byte	0x34
	.zero		1


	//   ....[24]....
        /*0228*/ 	.word	0x000053c0
        /*022c*/ 	.word	0x0000000c
        /*0230*/ 	.word	0x00000020
        /*0234*/ 	.short	0x010a
        /*0236*/ 	.byte	0x3f
	.zero		1


	//   ....[25]....
        /*0238*/ 	.word	0x00005840
        /*023c*/ 	.word	0x00000003
        /*0240*/ 	.word	0x00000078
        /*0244*/ 	.short	0x0101
        /*0246*/ 	.byte	0x3f
	.zero		1


	//   ....[26]....
        /*0248*/ 	.word	0x00005fb0
        /*024c*/ 	.word	0x00000007
        /*0250*/ 	.word	0x00000000
        /*0254*/ 	.short	0x010a
        /*0256*/ 	.byte	0x3f
	.zero		1


	//   ....[27]....
        /*0258*/ 	.word	0x00006030
        /*025c*/ 	.word	0x00000009
        /*0260*/ 	.word	0x00000000
        /*0264*/ 	.short	0x010a
        /*0266*/ 	.byte	0x3f
	.zero		1


	//   ....[28]....
        /*0268*/ 	.word	0x000060c0
        /*026c*/ 	.word	0x00000006
        /*0270*/ 	.word	0x00000000
        /*0274*/ 	.short	0x010a
        /*0276*/ 	.byte	0x3f
	.zero		1


	//   ....[29]....
        /*0278*/ 	.word	0x00006150
        /*027c*/ 	.word	0x00000003
        /*0280*/ 	.word	0x00000000
        /*0284*/ 	.short	0x010a
        /*0286*/ 	.byte	0x3f
	.zero		1


	//   ....[30]....
        /*0288*/ 	.word	0x000061b0
        /*028c*/ 	.word	0x00000041
        /*0290*/ 	.word	0xfffffff8
        /*0294*/ 	.short	0x010a
        /*0296*/ 	.byte	0x3f
	.zero		1


	//   ....[31]....
        /*0298*/ 	.word	0x00006200
        /*029c*/ 	.word	0x00000003
        /*02a0*/ 	.word	0x00000000
        /*02a4*/ 	.short	0x010a
        /*02a6*/ 	.byte	0x3f
	.zero		1


	//   ....[32]....
        /*02a8*/ 	.word	0x00006260
        /*02ac*/ 	.word	0x00000005
        /*02b0*/ 	.word	0x00000000
        /*02b4*/ 	.short	0x010a
        /*02b6*/ 	.byte	0x3f
	.zero		1


	//   ....[33]....
        /*02b8*/ 	.word	0x000062b0
        /*02bc*/ 	.word	0x00000041
        /*02c0*/ 	.word	0x00000008
        /*02c4*/ 	.short	0x010a
        /*02c6*/ 	.byte	0x3f
	.zero		1


	//   ....[34]....
        /*02c8*/ 	.word	0x00006380
        /*02cc*/ 	.word	0x0000000c
        /*02d0*/ 	.word	0x00000020
        /*02d4*/ 	.short	0x010a
        /*02d6*/ 	.byte	0x3f
	.zero		1


	//   ....[35]....
        /*02d8*/ 	.word	0x00006450
        /*02dc*/ 	.word	0x00000007
        /*02e0*/ 	.word	0x00000000
        /*02e4*/ 	.short	0x010a
        /*02e6*/ 	.byte	0x3f
	.zero		1


	//   ....[36]....
        /*02e8*/ 	.word	0x000064a0
        /*02ec*/ 	.word	0x00000009
        /*02f0*/ 	.word	0x00000000
        /*02f4*/ 	.short	0x010a
        /*02f6*/ 	.byte	0x3f
	.zero		1


	//   ....[37]....
        /*02f8*/ 	.word	0x000064f0
        /*02fc*/ 	.word	0x00000006
        /*0300*/ 	.word	0x00000000
        /*0304*/ 	.short	0x010a
        /*0306*/ 	.byte	0x3f
	.zero		1


	//----- nvinfo : EIATTR_NUM_MBARRIERS
	.align		4
.L_35:
        /*0308*/ 	.byte	0x03, 0x38
        /*030a*/ 	.short	0x000e


	//----- nvinfo : EIATTR_EXIT_INSTR_OFFSETS
	.align		4
        /*030c*/ 	.byte	0x04, 0x1c
        /*030e*/ 	.short	(.L_37 - .L_36)


	//   ....[0]....
.L_36:
        /*0310*/ 	.word	0x00001490


	//   ....[1]....
        /*0314*/ 	.word	0x000014f0


	//   ....[2]....
        /*0318*/ 	.word	0x000050a0


	//   ....[3]....
        /*031c*/ 	.word	0x000050d0


	//   ....[4]....
        /*0320*/ 	.word	0x000061a0


	//----- nvinfo : EIATTR_MAX_THREADS
	.align		4
.L_37:
        /*0324*/ 	.byte	0x04, 0x05
        /*0326*/ 	.short	(.L_39 - .L_38)
.L_38:
        /*0328*/ 	.word	0x00000180
        /*032c*/ 	.word	0x00000001
        /*0330*/ 	.word	0x00000001


	//----- nvinfo : EIATTR_CRS_STACK_SIZE
	.align		4
.L_39:
        /*0334*/ 	.byte	0x04, 0x1e
        /*0336*/ 	.short	(.L_41 - .L_40)
.L_40:
        /*0338*/ 	.word	0x00000000


	//----- nvinfo : EIATTR_CBANK_PARAM_SIZE
	.align		4
.L_41:
        /*033c*/ 	.byte	0x03, 0x19
        /*033e*/ 	.short	0x0470


	//----- nvinfo : EIATTR_PARAM_CBANK
	.align		4
        /*0340*/ 	.byte	0x04, 0x0a
        /*0342*/ 	.short	(.L_43 - .L_42)
	.align		4
.L_42:
        /*0344*/ 	.word	index@(.nv.constant0._ZN7cutlass13device_kernelINS_4gemm6kernel13GemmUniversalIN4cute5tupleIJiiiiEEENS1_10collective13CollectiveMmaINS1_34MainloopSm90TmaGmmaWarpSpecializedILi4ENS5_IJNS4_1CILi2EEENSA_ILi1EEESC_EEENS1_32KernelTmaWarpSpecializedPingpongEEENS5_IJNSA_ILi64EEESG_NSA_ILi128EEEEEENS_10bfloat16_tENS5_IJlSC_lEEESJ_SK_NS4_8TiledMMAINS4_8MMA_AtomIJNS4_4SM904GMMA27MMA_64x64x16_F32BF16BF16_SSILNSO_5MajorE0ELSQ_0ELNSO_7ScaleInE1ELSR_1EEEEEENS4_6LayoutINS5_IJSC_SC_SC_EEENS5_IJNSA_ILi0EEESW_SW_EEEEENS5_IJNS4_10UnderscoreESZ_SZ_EEEEENS4_13SM90_TMA_LOADENS4_14ComposedLayoutINS4_7SwizzleILi3ELi4ELi3EEENS4_18smem_ptr_flag_bitsILi16EEENSU_INS5_IJNSA_ILi8EEESG_EEENS5_IJSG_SC_EEEEEEEvNS4_8identityENS4_23SM90_TMA_LOAD_MULTICASTES1C_vS1D_EENS_8epilogue10collective6detail29Sm90TmaWarpSpecializedAdapterINS1H_15DefaultEpilogueISJ_SK_SK_NS1G_6thread17LinearCombinationISJ_Li1EffLNS1L_9ScaleType4KindE0ELNS_15FloatRoundStyleE2ESJ_EENS1_15EpilogueDefaultEEEEEvvEEEEvNT_6ParamsE)
        /*0348*/ 	.short	0x0210
        /*034a*/ 	.short	0x0470


	//----- nvinfo : EIATTR_SW_WAR
	.align		4
.L_43:
        /*034c*/ 	.byte	0x04, 0x36
        /*034e*/ 	.short	(.L_45 - .L_44)
.L_44:
        /*0350*/ 	.word	0x00000008
.L_45:


//--------------------- .nv.callgraph             --------------------------
	.section	.nv.callgraph,"",@"SHT_CUDA_CALLGRAPH"
	.align	4
	.sectionentsize	8
	.align		4
        /*0000*/ 	.word	0x00000000
	.align		4
        /*0004*/ 	.word	0xffffffff
	.align		4
        /*0008*/ 	.word	index@(_ZN7cutlass13device_kernelINS_4gemm6kernel13GemmUniversalIN4cute5tupleIJiiiiEEENS1_10collective13CollectiveMmaINS1_34MainloopSm90TmaGmmaWarpSpecializedILi4ENS5_IJNS4_1CILi2EEENSA_ILi1EEESC_EEENS1_32KernelTmaWarpSpecializedPingpongEEENS5_IJNSA_ILi64EEESG_NSA_ILi128EEEEEENS_10bfloat16_tENS5_IJlSC_lEEESJ_SK_NS4_8TiledMMAINS4_8MMA_AtomIJNS4_4SM904GMMA27MMA_64x64x16_F32BF16BF16_SSILNSO_5MajorE0ELSQ_0ELNSO_7ScaleInE1ELSR_1EEEEEENS4_6LayoutINS5_IJSC_SC_SC_EEENS5_IJNSA_ILi0EEESW_SW_EEEEENS5_IJNS4_10UnderscoreESZ_SZ_EEEEENS4_13SM90_TMA_LOADENS4_14ComposedLayoutINS4_7SwizzleILi3ELi4ELi3EEENS4_18smem_ptr_flag_bitsILi16EEENSU_INS5_IJNSA_ILi8EEESG_EEENS5_IJSG_SC_EEEEEEEvNS4_8identityENS4_23SM90_TMA_LOAD_MULTICASTES1C_vS1D_EENS_8epilogue10collective6detail29Sm90TmaWarpSpecializedAdapterINS1H_15DefaultEpilogueISJ_SK_SK_NS1G_6thread17LinearCombinationISJ_Li1EffLNS1L_9ScaleType4KindE0ELNS_15FloatRoundStyleE2ESJ_EENS1_15EpilogueDefaultEEEEEvvEEEEvNT_6ParamsE)
	.align		4
        /*000c*/ 	.word	index@(__assertfail)
	.align		4
        /*0010*/ 	.word	0x00000000
	.align		4
        /*0014*/ 	.word	0xfffffffe
	.align		4
        /*0018*/ 	.word	0x00000000
	.align		4
        /*001c*/ 	.word	0xfffffffd
	.align		4
        /*0020*/ 	.word	0x00000000
	.align		4
        /*0024*/ 	.word	0xfffffffc


//--------------------- .nv.constant4             --------------------------
	.section	.nv.constant4,"a",@progbits
	.align	8
	.align		8
.nv.constant4:
        /*0000*/ 	.dword	__assertfail
	.align		8
        /*0008*/ 	.dword	__unnamed_1
	.align		8
        /*0010*/ 	.dword	_ZN39_INTERNAL_982592be_4_k_cu_55ab7c73_37844cuda3std3__45__cpo5beginE
	.align		8
        /*0018*/ 	.dword	_ZN39_INTERNAL_982592be_4_k_cu_55ab7c73_37844cuda3std3__45__cpo3endE
	.align		8
        /*0020*/ 	.dword	_ZN39_INTERNAL_982592be_4_k_cu_55ab7c73_37844cuda3std3__45__cpo6cbeginE
	.align		8
        /*0028*/ 	.dword	_ZN39_INTERNAL_982592be_4_k_cu_55ab7c73_37844cuda3std3__45__cpo4cendE
	.align		8
        /*0030*/ 	.dword	_ZN39_INTERNAL_982592be_4_k_cu_55ab7c73_37844cuda3std3__441_GLOBAL__N__982592be_4_k_cu_55ab7c73_37846ignoreE
	.align		8
        /*0038*/ 	.dword	_ZN39_INTERNAL_982592be_4_k_cu_55ab7c73_37844cuda3std3__419piecewise_constructE
	.align		8
        /*0040*/ 	.dword	_ZN39_INTERNAL_982592be_4_k_cu_55ab7c73_37844cuda3std3__48in_placeE
	.align		8
        /*0048*/ 	.dword	_ZN39_INTERNAL_982592be_4_k_cu_55ab7c73_37844cuda3std6ranges3__45__cpo4swapE
	.align		8
        /*0050*/ 	.dword	_ZN39_INTERNAL_982592be_4_k_cu_55ab7c73_37844cuda3std6ranges3__45__cpo9iter_moveE
	.align		8
        /*0058*/ 	.dword	_ZN39_INTERNAL_982592be_4_k_cu_55ab7c73_37844cute7productE
	.align		8
        /*0060*/ 	.dword	_ZN39_INTERNAL_982592be_4_k_cu_55ab7c73_37844cute1_E
	.align		8
        /*0068*/ 	.dword	$str$22
	.align		8
        /*0070*/ 	.dword	$str$23


//--------------------- .text._ZN7cutlass13device_kernelINS_4gemm6kernel13GemmUniversalIN4cute5tupleIJiiiiEEENS1_10collective13CollectiveMmaINS1_34MainloopSm90TmaGmmaWarpSpecializedILi4ENS5_IJNS4_1CILi2EEENSA_ILi1EEESC_EEENS1_32KernelTmaWarpSpecializedPingpongEEENS5_IJNSA_ILi64EEESG_NSA_ILi128EEEEEENS_10bfloat16_tENS5_IJlSC_lEEESJ_SK_NS4_8TiledMMAINS4_8MMA_AtomIJNS4_4SM904GMMA27MMA_64x64x16_F32BF16BF16_SSILNSO_5MajorE0ELSQ_0ELNSO_7ScaleInE1ELSR_1EEEEEENS4_6LayoutINS5_IJSC_SC_SC_EEENS5_IJNSA_ILi0EEESW_SW_EEEEENS5_IJNS4_10UnderscoreESZ_SZ_EEEEENS4_13SM90_TMA_LOADENS4_14ComposedLayoutINS4_7SwizzleILi3ELi4ELi3EEENS4_18smem_ptr_flag_bitsILi16EEENSU_INS5_IJNSA_ILi8EEESG_EEENS5_IJSG_SC_EEEEEEEvNS4_8identityENS4_23SM90_TMA_LOAD_MULTICASTES1C_vS1D_EENS_8epilogue10collective6detail29Sm90TmaWarpSpecializedAdapterINS1H_15DefaultEpilogueISJ_SK_SK_NS1G_6thread17LinearCombinationISJ_Li1EffLNS1L_9ScaleType4KindE0ELNS_15FloatRoundStyleE2ESJ_EENS1_15EpilogueDefaultEEEEEvvEEEEvNT_6ParamsE --------------------------
	.section	.text._ZN7cutlass13device_kernelINS_4gemm6kernel13GemmUniversalIN4cute5tupleIJiiiiEEENS1_10collective13CollectiveMmaINS1_34MainloopSm90TmaGmmaWarpSpecializedILi4ENS5_IJNS4_1CILi2EEENSA_ILi1EEESC_EEENS1_32KernelTmaWarpSpecializedPingpongEEENS5_IJNSA_ILi64EEESG_NSA_ILi128EEEEEENS_10bfloat16_tENS5_IJlSC_lEEESJ_SK_NS4_8TiledMMAINS4_8MMA_AtomIJNS4_4SM904GMMA27MMA_64x64x16_F32BF16BF16_SSILNSO_5MajorE0ELSQ_0ELNSO_7ScaleInE1ELSR_1EEEEEENS4_6LayoutINS5_IJSC_SC_SC_EEENS5_IJNSA_ILi0EEESW_SW_EEEEENS5_IJNS4_10UnderscoreESZ_SZ_EEEEENS4_13SM90_TMA_LOADENS4_14ComposedLayoutINS4_7SwizzleILi3ELi4ELi3EEENS4_18smem_ptr_flag_bitsILi16EEENSU_INS5_IJNSA_ILi8EEESG_EEENS5_IJSG_SC_EEEEEEEvNS4_8identityENS4_23SM90_TMA_LOAD_MULTICASTES1C_vS1D_EENS_8epilogue10collective6detail29Sm90TmaWarpSpecializedAdapterINS1H_15DefaultEpilogueISJ_SK_SK_NS1G_6thread17LinearCombinationISJ_Li1EffLNS1L_9ScaleType4KindE0ELNS_15FloatRoundStyleE2ESJ_EENS1_15EpilogueDefaultEEEEEvvEEEEvNT_6ParamsE,"ax",@progbits
	.align	128
.text._ZN7cutlass13device_kernelINS_4gemm6kernel13GemmUniversalIN4cute5tupleIJiiiiEEENS1_10collective13CollectiveMmaINS1_34MainloopSm90TmaGmmaWarpSpecializedILi4ENS5_IJNS4_1CILi2EEENSA_ILi1EEESC_EEENS1_32KernelTmaWarpSpecializedPingpongEEENS5_IJNSA_ILi64EEESG_NSA_ILi128EEEEEENS_10bfloat16_tENS5_IJlSC_lEEESJ_SK_NS4_8TiledMMAINS4_8MMA_AtomIJNS4_4SM904GMMA27MMA_64x64x16_F32BF16BF16_SSILNSO_5MajorE0ELSQ_0ELNSO_7ScaleInE1ELSR_1EEEEEENS4_6LayoutINS5_IJSC_SC_SC_EEENS5_IJNSA_ILi0EEESW_SW_EEEEENS5_IJNS4_10UnderscoreESZ_SZ_EEEEENS4_13SM90_TMA_LOADENS4_14ComposedLayoutINS4_7SwizzleILi3ELi4ELi3EEENS4_18smem_ptr_flag_bitsILi16EEENSU_INS5_IJNSA_ILi8EEESG_EEENS5_IJSG_SC_EEEEEEEvNS4_8identityENS4_23SM90_TMA_LOAD_MULTICASTES1C_vS1D_EENS_8epilogue10collective6detail29Sm90TmaWarpSpecializedAdapterINS1H_15DefaultEpilogueISJ_SK_SK_NS1G_6thread17LinearCombinationISJ_Li1EffLNS1L_9ScaleType4KindE0ELNS_15FloatRoundStyleE2ESJ_EENS1_15EpilogueDefaultEEEEEvvEEEEvNT_6ParamsE:
        .type           _ZN7cutlass13device_kernelINS_4gemm6kernel13GemmUniversalIN4cute5tupleIJiiiiEEENS1_10collective13CollectiveMmaINS1_34MainloopSm90TmaGmmaWarpSpecializedILi4ENS5_IJNS4_1CILi2EEENSA_ILi1EEESC_EEENS1_32KernelTmaWarpSpecializedPingpongEEENS5_IJNSA_ILi64EEESG_NSA_ILi128EEEEEENS_10bfloat16_tENS5_IJlSC_lEEESJ_SK_NS4_8TiledMMAINS4_8MMA_AtomIJNS4_4SM904GMMA27MMA_64x64x16_F32BF16BF16_SSILNSO_5MajorE0ELSQ_0ELNSO_7ScaleInE1ELSR_1EEEEEENS4_6LayoutINS5_IJSC_SC_SC_EEENS5_IJNSA_ILi0EEESW_SW_EEEEENS5_IJNS4_10UnderscoreESZ_SZ_EEEEENS4_13SM90_TMA_LOADENS4_14ComposedLayoutINS4_7SwizzleILi3ELi4ELi3EEENS4_18smem_ptr_flag_bitsILi16EEENSU_INS5_IJNSA_ILi8EEESG_EEENS5_IJSG_SC_EEEEEEEvNS4_8identityENS4_23SM90_TMA_LOAD_MULTICASTES1C_vS1D_EENS_8epilogue10collective6detail29Sm90TmaWarpSpecializedAdapterINS1H_15DefaultEpilogueISJ_SK_SK_NS1G_6thread17LinearCombinationISJ_Li1EffLNS1L_9ScaleType4KindE0ELNS_15FloatRoundStyleE2ESJ_EENS1_15EpilogueDefaultEEEEEvvEEEEvNT_6ParamsE,@function
        .size           _ZN7cutlass13device_kernelINS_4gemm6kernel13GemmUniversalIN4cute5tupleIJiiiiEEENS1_10collective13CollectiveMmaINS1_34MainloopSm90TmaGmmaWarpSpecializedILi4ENS5_IJNS4_1CILi2EEENSA_ILi1EEESC_EEENS1_32KernelTmaWarpSpecializedPingpongEEENS5_IJNSA_ILi64EEESG_NSA_ILi128EEEEEENS_10bfloat16_tENS5_IJlSC_lEEESJ_SK_NS4_8TiledMMAINS4_8MMA_AtomIJNS4_4SM904GMMA27MMA_64x64x16_F32BF16BF16_SSILNSO_5MajorE0ELSQ_0ELNSO_7ScaleInE1ELSR_1EEEEEENS4_6LayoutINS5_IJSC_SC_SC_EEENS5_IJNSA_ILi0EEESW_SW_EEEEENS5_IJNS4_10UnderscoreESZ_SZ_EEEEENS4_13SM90_TMA_LOADENS4_14ComposedLayoutINS4_7SwizzleILi3ELi4ELi3EEENS4_18smem_ptr_flag_bitsILi16EEENSU_INS5_IJNSA_ILi8EEESG_EEENS5_IJSG_SC_EEEEEEEvNS4_8identityENS4_23SM90_TMA_LOAD_MULTICASTES1C_vS1D_EENS_8epilogue10collective6detail29Sm90TmaWarpSpecializedAdapterINS1H_15DefaultEpilogueISJ_SK_SK_NS1G_6thread17LinearCombinationISJ_Li1EffLNS1L_9ScaleType4KindE0ELNS_15FloatRoundStyleE2ESJ_EENS1_15EpilogueDefaultEEEEEvvEEEEvNT_6ParamsE,(.L_x_136 - _ZN7cutlass13device_kernelINS_4gemm6kernel13GemmUniversalIN4cute5tupleIJiiiiEEENS1_10collective13CollectiveMmaINS1_34MainloopSm90TmaGmmaWarpSpecializedILi4ENS5_IJNS4_1CILi2EEENSA_ILi1EEESC_EEENS1_32KernelTmaWarpSpecializedPingpongEEENS5_IJNSA_ILi64EEESG_NSA_ILi128EEEEEENS_10bfloat16_tENS5_IJlSC_lEEESJ_SK_NS4_8TiledMMAINS4_8MMA_AtomIJNS4_4SM904GMMA27MMA_64x64x16_F32BF16BF16_SSILNSO_5MajorE0ELSQ_0ELNSO_7ScaleInE1ELSR_1EEEEEENS4_6LayoutINS5_IJSC_SC_SC_EEENS5_IJNSA_ILi0EEESW_SW_EEEEENS5_IJNS4_10UnderscoreESZ_SZ_EEEEENS4_13SM90_TMA_LOADENS4_14ComposedLayoutINS4_7SwizzleILi3ELi4ELi3EEENS4_18smem_ptr_flag_bitsILi16EEENSU_INS5_IJNSA_ILi8EEESG_EEENS5_IJSG_SC_EEEEEEEvNS4_8identityENS4_23SM90_TMA_LOAD_MULTICASTES1C_vS1D_EENS_8epilogue10collective6detail29Sm90TmaWarpSpecializedAdapterINS1H_15DefaultEpilogueISJ_SK_SK_NS1G_6thread17LinearCombinationISJ_Li1EffLNS1L_9ScaleType4KindE0ELNS_15FloatRoundStyleE2ESJ_EENS1_15EpilogueDefaultEEEEEvvEEEEvNT_6ParamsE)
        .other          _ZN7cutlass13device_kernelINS_4gemm6kernel13GemmUniversalIN4cute5tupleIJiiiiEEENS1_10collective13CollectiveMmaINS1_34MainloopSm90TmaGmmaWarpSpecializedILi4ENS5_IJNS4_1CILi2EEENSA_ILi1EEESC_EEENS1_32KernelTmaWarpSpecializedPingpongEEENS5_IJNSA_ILi64EEESG_NSA_ILi128EEEEEENS_10bfloat16_tENS5_IJlSC_lEEESJ_SK_NS4_8TiledMMAINS4_8MMA_AtomIJNS4_4SM904GMMA27MMA_64x64x16_F32BF16BF16_SSILNSO_5MajorE0ELSQ_0ELNSO_7ScaleInE1ELSR_1EEEEEENS4_6LayoutINS5_IJSC_SC_SC_EEENS5_IJNSA_ILi0EEESW_SW_EEEEENS5_IJNS4_10UnderscoreESZ_SZ_EEEEENS4_13SM90_TMA_LOADENS4_14ComposedLayoutINS4_7SwizzleILi3ELi4ELi3EEENS4_18smem_ptr_flag_bitsILi16EEENSU_INS5_IJNSA_ILi8EEESG_EEENS5_IJSG_SC_EEEEEEEvNS4_8identityENS4_23SM90_TMA_LOAD_MULTICASTES1C_vS1D_EENS_8epilogue10collective6detail29Sm90TmaWarpSpecializedAdapterINS1H_15DefaultEpilogueISJ_SK_SK_NS1G_6thread17LinearCombinationISJ_Li1EffLNS1L_9ScaleType4KindE0ELNS_15FloatRoundStyleE2ESJ_EENS1_15EpilogueDefaultEEEEEvvEEEEvNT_6ParamsE,@"STO_CUDA_ENTRY STV_DEFAULT"
_ZN7cutlass13device_kernelINS_4gemm6kernel13GemmUniversalIN4cute5tupleIJiiiiEEENS1_10collective13CollectiveMmaINS1_34MainloopSm90TmaGmmaWarpSpecializedILi4ENS5_IJNS4_1CILi2EEENSA_ILi1EEESC_EEENS1_32KernelTmaWarpSpecializedPingpongEEENS5_IJNSA_ILi64EEESG_NSA_ILi128EEEEEENS_10bfloat16_tENS5_IJlSC_lEEESJ_SK_NS4_8TiledMMAINS4_8MMA_AtomIJNS4_4SM904GMMA27MMA_64x64x16_F32BF16BF16_SSILNSO_5MajorE0ELSQ_0ELNSO_7ScaleInE1ELSR_1EEEEEENS4_6LayoutINS5_IJSC_SC_SC_EEENS5_IJNSA_ILi0EEESW_SW_EEEEENS5_IJNS4_10UnderscoreESZ_SZ_EEEEENS4_13SM90_TMA_LOADENS4_14ComposedLayoutINS4_7SwizzleILi3ELi4ELi3EEENS4_18smem_ptr_flag_bitsILi16EEENSU_INS5_IJNSA_ILi8EEESG_EEENS5_IJSG_SC_EEEEEEEvNS4_8identityENS4_23SM90_TMA_LOAD_MULTICASTES1C_vS1D_EENS_8epilogue10collective6detail29Sm90TmaWarpSpecializedAdapterINS1H_15DefaultEpilogueISJ_SK_SK_NS1G_6thread17LinearCombinationISJ_Li1EffLNS1L_9ScaleType4KindE0ELNS_15FloatRoundStyleE2ESJ_EENS1_15EpilogueDefaultEEEEEvvEEEEvNT_6ParamsE:
[----:B------:R-:W0:Y:S01]  /*0000*/  LDC R1, c[0x0][0x28] ;  /* 0x00000a00ff017b82 */ /* 0x000e220000000800 */
[----:B------:R-:W1:Y:S01]  /*0010*/  S2R R3, SR_TID.X ;  /* 0x0000000000037919 */ /* 0x000e620000002100 */
[----:B------:R-:W-:Y:S01]  /*0020*/  ELECT P0, URZ, PT ;  /* 0x00000000003f782f */ /* 0x000fe20003800000 */
[----:B------:R-:W-:Y:S01]  /*0030*/  BSSY B0, `(.L_x_0) ;  /* 0x0000014000007945 */ /* 0x000fe20003800000 */
[--C-:B-1----:R-:W-:Y:S02]  /*0040*/  SHF.R.U32.HI R0, RZ, 0x5, R3.reuse ;  /* 0x00000005ff007819 */ /* 0x102fe40000011603 */
[----:B------:R-:W-:-:S03]  /*0050*/  SHF.R.U32.HI R5, RZ, 0x7, R3 ;  /* 0x00000007ff057819 */ /* 0x000fc60000011603 */
[----:B------:R-:W1:Y:S02]  /*0060*/  SHFL.IDX PT, R2, R0, RZ, 0x1f ;  /* 0x00001fff00027589 */ /* 0x000e6400000e0000 */
[----:B-1----:R-:W-:Y:S02]  /*0070*/  R2UR UR6, R2 ;  /* 0x00000000020672ca */ /* 0x002fe400000e0000 */
[----:B------:R1:W2:Y:S11]  /*0080*/  SHFL.IDX PT, R2, R5, RZ, 0x1f ;  /* 0x00001fff05027589 */ /* 0x0002b600000e0000 */
[----:B------:R-:W-:-:S02]  /*0090*/  USHF.R.S32.HI UR4, URZ, 0x1f, UR6 ;  /* 0x0000001f3f047899 */ /* 0x000fc40008011406 */
[----:B------:R-:W-:Y:S02]  /*00a0*/  ISETP.NE.OR P0, PT, RZ, UR6, !P0 ;  /* 0x00000006ff007c0c */ /* 0x000fe4000c705670 */
[----:B------:R-:W-:-:S04]  /*00b0*/  ULEA.HI UR4, UR4, UR6, URZ, 0x2 ;  /* 0x0000000604047291 */ /* 0x000fc8000f8f103f */
[----:B------:R-:W-:-:S04]  /*00c0*/  ULOP3.LUT UR4, UR4, 0xfffffffc, URZ, 0xc0, !UPT ;  /* 0xfffffffc04047892 */ /* 0x000fc8000f8ec03f */
[----:B------:R-:W-:-:S03]  /*00d0*/  UIADD3 UR6, UR6, -UR4, URZ ;  /* 0x8000000406067290 */ /* 0x000fc6000fffe03f */
[----:B012---:R-:W-:Y:S09]  /*00e0*/  @P0 BRA `(.L_x_1) ;  /* 0x0000000000200947 */ /* 0x007ff20003800000 */
[----:B------:R-:W-:Y:S02]  /*00f0*/  ULDC.64 UR4, c[0x0][0x198] ;  /* 0x0000660000047ab9 */ /* 0x000fe40000000a00 */
[----:B------:R-:W-:Y:S02]  /*0100*/  UIADD3 UR8, UP0, UR4, 0xf0, URZ ;  /* 0x000000f004087890 */ /* 0x000fe4000ff1e03f */
[----:B------:R-:W-:Y:S02]  /*0110*/  UIADD3 UR4, UP1, UR4, 0x1f0, URZ ;  /* 0x000001f004047890 */ /* 0x000fe4000ff3e03f */
[----:B------:R-:W-:Y:S02]  /*0120*/  UIADD3.X UR9, URZ, UR5, URZ, UP0, !UPT ;  /* 0x000000053f097290 */ /* 0x000fe400087fe43f */
[----:B------:R-:W-:-:S07]  /*0130*/  UIADD3.X UR5, URZ, UR5, URZ, UP1, !UPT ;  /* 0x000000053f057290 */ /* 0x000fce0008ffe43f */
[----:B------:R0:W-:Y:S02]  /*0140*/  UTMACCTL.PF [UR8] ;  /* 0x00000000080079b9 */ /* 0x0001e40008040000 */
[----:B------:R0:W-:Y:S02]  /*0150*/  UTMACCTL.PF [UR4] ;  /* 0x00000000040079b9 */ /* 0x0001e40008040000 */
[----:B0-----:R-:W-:Y:S01]  /*0160*/  NOP ;  /* 0x0000000000007918 */ /* 0x001fe20000000000 */
.L_x_1:
[----:B------:R-:W-:Y:S05]  /*0170*/  BSYNC B0 ;  /* 0x0000000000007941 */ /* 0x000fea0003800000 */
.L_x_0:
[----:B------:R-:W0:Y:S01]  /*0180*/  SHFL.IDX PT, R6, R0, RZ, 0x1f ;  /* 0x00001fff00067589 */ /* 0x000e2200000e0000 */
[----:B------:R-:W-:Y:S01]  /*0190*/  R2UR UR19, R2 ;  /* 0x00000000021372ca */ /* 0x000fe200000e0000 */
[----:B------:R-:W-:-:S04]  /*01a0*/  UISETP.NE.AND UP0, UPT, UR6, 0x3, UPT ;  /* 0x000000030600788c */ /* 0x000fc8000bf05270 */
[----:B------:R-:W-:-:S08]  /*01b0*/  UISETP.EQ.OR UP0, UPT, UR6, URZ, !UP0 ;  /* 0x0000003f0600728c */ /* 0x000fd0000c702670 */
[----:B------:R-:W-:Y:S02]  /*01c0*/  UIADD3 UR14, UR19, -0x1, URZ ;  /* 0xffffffff130e7890 */ /* 0x000fe4000fffe03f */
[----:B------:R-:W-:Y:S02]  /*01d0*/  UISETP.EQ.AND UP0, UPT, UR19, URZ, UP0 ;  /* 0x0000003f1300728c */ /* 0x000fe40008702270 */
[----:B------:R-:W-:Y:S02]  /*01e0*/  UISETP.GE.U32.AND UP1, UPT, UR14, 0x2, UPT ;  /* 0x000000020e00788c */ /* 0x000fe4000bf26070 */
[----:B------:R-:W-:Y:S01]  /*01f0*/  USEL UR40, URZ, 0x1, !UP0 ;  /* 0x000000013f287887 */ /* 0x000fe2000c000000 */
[----:B0-----:R-:W-:-:S03]  /*0200*/  ISETP.NE.AND P0, PT, R6, RZ, PT ;  /* 0x000000ff0600720c */ /* 0x001fc60003f05270 */
[----:B------:R-:W-:-:S10]  /*0210*/  USEL UR40, UR40, 0x2, UP1 ;  /* 0x0000000228287887 */ /* 0x000fd40008800000 */
[----:B------:R-:W-:Y:S05]  /*0220*/  @P0 BRA `(.L_x_2) ;  /* 0x0000000000580947 */ /* 0x000fea0003800000 */
[----:B------:R-:W0:Y:S01]  /*0230*/  S2UR UR7, SR_CgaCtaId ;  /* 0x00000000000779c3 */ /* 0x000e220000008800 */
[----:B------:R-:W-:Y:S01]  /*0240*/  UMOV UR4, 0x400 ;  /* 0x0000040000047882 */ /* 0x000fe20000000000 */
[----:B------:R-:W-:Y:S01]  /*0250*/  UMOV UR5, 0x1 ;  /* 0x0000000100057882 */ /* 0x000fe20000000000 */
[----:B------:R-:W-:Y:S01]  /*0260*/  UMOV UR8, 0x2 ;  /* 0x0000000200087882 */ /* 0x000fe20000000000 */
[----:B------:R-:W-:Y:S01]  /*0270*/  ELECT P0, URZ, PT ;  /* 0x00000000003f782f */ /* 0x000fe20003800000 */
[----:B------:R-:W-:-:S04]  /*0280*/  UIADD3 UR8, -UR8, 0x100000, URZ ;  /* 0x0010000008087890 */ /* 0x000fc8000fffe13f */
[----:B------:R-:W-:Y:S02]  /*0290*/  USHF.L.U32 UR9, UR8, 0xb, URZ ;  /* 0x0000000b08097899 */ /* 0x000fe4000800063f */
[----:B------:R-:W-:Y:S02]  /*02a0*/  USHF.L.U32 UR8, UR8, 0x1, URZ ;  /* 0x0000000108087899 */ /* 0x000fe4000800063f */
[----:B0-----:R-:W-:Y:S02]  /*02b0*/  ULEA UR7, UR7, UR4, 0x18 ;  /* 0x0000000407077291 */ /* 0x001fe4000f8ec03f */
[----:B------:R-:W-:-:S04]  /*02c0*/  UIADD3 UR4, -UR5, 0x100000, URZ ;  /* 0x0010000005047890 */ /* 0x000fc8000fffe13f */
[----:B------:R-:W-:Y:S02]  /*02d0*/  USHF.L.U32 UR5, UR4, 0xb, URZ ;  /* 0x0000000b04057899 */ /* 0x000fe4000800063f */
[----:B------:R-:W-:Y:S01]  /*02e0*/  USHF.L.U32 UR4, UR4, 0x1, URZ ;  /* 0x0000000104047899 */ /* 0x000fe2000800063f */
[----:B------:R-:W0:Y:S11]  /*02f0*/  FENCE.VIEW.ASYNC.S ;  /* 0x00000000000073c6 */ /* 0x000e360000000000 */
[----:B0-----:R0:W1:Y:S01]  /*0300*/  SYNCS.EXCH.64 URZ, [UR7], UR4 ;  /* 0x00000004073f75b2 */ /* 0x0010620008000100 */
[----:B------:R0:W2:Y:S01]  /*0310*/  SYNCS.EXCH.64 URZ, [UR7+0x20], UR8 ;  /* 0x00002008073f75b2 */ /* 0x0000a20008000100 */
[----:B------:R0:W3:Y:S01]  /*0320*/  SYNCS.EXCH.64 URZ, [UR7+0x8], UR4 ;  /* 0x00000804073f75b2 */ /* 0x0000e20008000100 */
[----:B------:R0:W4:Y:S01]  /*0330*/  SYNCS.EXCH.64 URZ, [UR7+0x28], UR8 ;  /* 0x00002808073f75b2 */ /* 0x0001220008000100 */
[----:B------:R0:W0:Y:S01]  /*0340*/  SYNCS.EXCH.64 URZ, [UR7+0x10], UR4 ;  /* 0x00001004073f75b2 */ /* 0x0000220008000100 */
[----:B------:R0:W0:Y:S01]  /*0350*/  SYNCS.EXCH.64 URZ, [UR7+0x30], UR8 ;  /* 0x00003008073f75b2 */ /* 0x0000220008000100 */
[----:B------:R0:W0:Y:S01]  /*0360*/  SYNCS.EXCH.64 URZ, [UR7+0x18], UR4 ;  /* 0x00001804073f75b2 */ /* 0x0000220008000100 */
[----:B------:R0:W0:Y:S01]  /*0370*/  SYNCS.EXCH.64 URZ, [UR7+0x38], UR8 ;  /* 0x00003808073f75b2 */ /* 0x0000220008000100 */
[----:B------:R-:W-:Y:S01]  /*0380*/  NOP ;  /* 0x0000000000007918 */ /* 0x000fe20000000000 */
.L_x_2:
[----:B------:R-:W5:Y:S01]  /*0390*/  S2UR UR15, SR_CTAID.X ;  /* 0x00000000000f79c3 */ /* 0x000f620000002500 */
[----:B------:R-:W-:Y:S01]  /*03a0*/  SHF.R.S32.HI R2, RZ, 0x1f, R3 ;  /* 0x0000001fff027819 */ /* 0x000fe20000011403 */
[----:B------:R-:W1:Y:S01]  /*03b0*/  SHFL.IDX PT, R7, R0, RZ, 0x1f ;  /* 0x00001fff00077589 */ /* 0x000e6200000e0000 */
[----:B------:R-:W-:Y:S02]  /*03c0*/  ELECT P0, URZ, PT ;  /* 0x00000000003f782f */ /* 0x000fe40003800000 */
[----:B------:R-:W-:Y:S01]  /*03d0*/  SHF.R.S32.HI R11, RZ, 0x1f, R6 ;  /* 0x0000001fff0b7819 */ /* 0x000fe20000011406 */
[----:B0-----:R-:W-:Y:S01]  /*03e0*/  ULDC UR4, c[0x0][0x150] ;  /* 0x0000540000047ab9 */ /* 0x001fe20000000800 */
[----:B------:R-:W-:Y:S01]  /*03f0*/  LEA.HI R2, R2, R3, RZ, 0x7 ;  /* 0x0000000302027211 */ /* 0x000fe200078f38ff */
[----:B------:R-:W0:Y:S01]  /*0400*/  SHFL.IDX PT, R8, R0, RZ, 0x1f ;  /* 0x00001fff00087589 */ /* 0x000e2200000e0000 */
[----:B------:R-:W2:Y:S01]  /*0410*/  S2UR UR8, SR_CTAID.Y ;  /* 0x00000000000879c3 */ /* 0x000ea20000002600 */
[----:B------:R-:W-:-:S02]  /*0420*/  ELECT P1, URZ, PT ;  /* 0x00000000003f782f */ /* 0x000fc40003820000 */
[----:B------:R-:W-:Y:S01]  /*0430*/  LOP3.LUT R2, R2, 0xffffff80, RZ, 0xc0, !PT ;  /* 0xffffff8002027812 */ /* 0x000fe200078ec0ff */
[----:B------:R-:W-:Y:S01]  /*0440*/  ULDC UR7, c[0x0][0x144] ;  /* 0x0000510000077ab9 */ /* 0x000fe20000000800 */
[----:B------:R-:W-:Y:S01]  /*0450*/  LEA.HI R11, R11, R6, RZ, 0x2 ;  /* 0x000000060b0b7211 */ /* 0x000fe200078f10ff */
[----:B------:R-:W-:Y:S01]  /*0460*/  UMOV UR18, 0x80 ;  /* 0x0000008000127882 */ /* 0x000fe20000000000 */
[----:B------:R-:W-:Y:S01]  /*0470*/  NOP ;  /* 0x0000000000007918 */ /* 0x000fe20000000000 */
[----:B------:R-:W-:Y:S01]  /*0480*/  IMAD.IADD R4, R3, 0x1, -R2 ;  /* 0x0000000103047824 */ /* 0x000fe200078e0a02 */
[----:B------:R-:W-:Y:S01]  /*0490*/  LOP3.LUT R11, R11, 0x3ffffffc, RZ, 0xc0, !PT ;  /* 0x3ffffffc0b0b7812 */ /* 0x000fe200078ec0ff */
[----:B------:R-:W-:Y:S01]  /*04a0*/  NOP ;  /* 0x0000000000007918 */ /* 0x000fe20000000000 */
[----:B------:R-:W-:Y:S01]  /*04b0*/  ULDC UR17, c[0x0][0x148] ;  /* 0x0000520000117ab9 */ /* 0x000fe20000000800 */
[----:B------:R-:W-:Y:S01]  /*04c0*/  IMAD.MOV.U32 R23, RZ, RZ, 0x1 ;  /* 0x00000001ff177424 */ /* 0x000fe200078e00ff */
[----:B------:R-:W-:Y:S01]  /*04d0*/  SHF.R.S32.HI R9, RZ, 0x1f, R4 ;  /* 0x0000001fff097819 */ /* 0x000fe20000011404 */
[----:B------:R-:W-:Y:S01]  /*04e0*/  IMAD.IADD R11, R6, 0x1, -R11 ;  /* 0x00000001060b7824 */ /* 0x000fe200078e0a0b */
[----:B------:R-:W3:Y:S01]  /*04f0*/  SHFL.IDX PT, R5, R5, RZ, 0x1f ;  /* 0x00001fff05057589 */ /* 0x000ee200000e0000 */
[----:B------:R-:W-:-:S02]  /*0500*/  ISETP.NE.AND P2, PT, RZ, UR19, PT ;  /* 0x00000013ff007c0c */ /* 0x000fc4000bf45270 */
[----:B-----5:R-:W-:Y:S02]  /*0510*/  I2FP.F32.U32 R10, UR15 ;  /* 0x0000000f000a7c45 */ /* 0x020fe40008201000 */
[----:B------:R-:W-:Y:S02]  /*0520*/  LEA.HI R2, R9, R4, RZ, 0x3 ;  /* 0x0000000409027211 */ /* 0x000fe400078f18ff */
[----:B-1----:R-:W-:Y:S01]  /*0530*/  ISETP.NE.OR P0, PT, R7, RZ, !P0 ;  /* 0x000000ff0700720c */ /* 0x002fe20004705670 */
[----:B------:R-:W-:Y:S01]  /*0540*/  FMUL R10, R10, UR4 ;  /* 0x000000040a0a7c20 */ /* 0x000fe20008400000 */
[--C-:B------:R-:W-:Y:S01]  /*0550*/  SHF.R.S32.HI R7, RZ, 0x3, R2.reuse ;  /* 0x00000003ff077819 */ /* 0x100fe20000011402 */
[----:B------:R-:W-:Y:S01]  /*0560*/  ULDC UR4, c[0x0][0x154] ;  /* 0x0000550000047ab9 */ /* 0x000fe20000000800 */
[----:B------:R-:W-:Y:S02]  /*0570*/  SHF.R.S32.HI R2, RZ, 0x1f, R2 ;  /* 0x0000001fff027819 */ /* 0x000fe40000011402 */
[----:B0-----:R-:W-:Y:S01]  /*0580*/  ISETP.NE.OR P1, PT, R8, RZ, !P1 ;  /* 0x000000ff0800720c */ /* 0x001fe20004f25670 */
[----:B------:R-:W0:Y:S01]  /*0590*/  F2I.U32.TRUNC.NTZ R10, R10 ;  /* 0x0000000a000a7305 */ /* 0x000e22000020f000 */
[----:B------:R-:W-:-:S02]  /*05a0*/  LEA.HI R2, R2, R7, RZ, 0x2 ;  /* 0x0000000702027211 */ /* 0x000fc400078f10ff */
[----:B--2---:R-:W-:Y:S02]  /*05b0*/  I2FP.F32.U32 R0, UR8 ;  /* 0x0000000800007c45 */ /* 0x004fe40008201000 */
[----:B------:R-:W-:Y:S01]  /*05c0*/  LOP3.LUT R2, R2, 0xfffffffc, RZ, 0xc0, !PT ;  /* 0xfffffffc02027812 */ /* 0x000fe200078ec0ff */
[----:B------:R-:W-:Y:S02]  /*05d0*/  VOTEU.ALL UP0, P0 ;  /* 0x00000000003f7886 */ /* 0x000fe40000000000 */
[----:B------:R-:W-:Y:S02]  /*05e0*/  FMUL R6, R0, UR4 ;  /* 0x0000000400067c20 */ /* 0x000fe40008400000 */
[----:B------:R-:W-:Y:S01]  /*05f0*/  IMAD.IADD R2, R7, 0x1, -R2 ;  /* 0x0000000107027824 */ /* 0x000fe200078e0a02 */
[----:B------:R-:W1:Y:S01]  /*0600*/  @!UP0 S2UR UR11, SR_CgaCtaId ;  /* 0x00000000000b89c3 */ /* 0x000e620000008800 */
[----:B------:R-:W-:Y:S01]  /*0610*/  VOTEU.ALL UP1, P1 ;  /* 0x00000000003f7886 */ /* 0x000fe20000820000 */
[----:B------:R-:W-:Y:S01]  /*0620*/  @!UP0 UMOV UR10, 0x400 ;  /* 0x00000400000a8882 */ /* 0x000fe20000000000 */
[----:B------:R-:W-:Y:S01]  /*0630*/  IMAD R2, R11, 0x4, R2 ;  /* 0x000000040b027824 */ /* 0x000fe200078e0202 */
[----:B0-----:R-:W-:Y:S01]  /*0640*/  R2UR UR4, R10 ;  /* 0x000000000a0472ca */ /* 0x001fe200000e0000 */
[----:B------:R-:W0:Y:S01]  /*0650*/  F2I.U32.TRUNC.NTZ R6, R6 ;  /* 0x0000000600067305 */ /* 0x000e22000020f000 */
[----:B------:R-:W-:Y:S01]  /*0660*/  @!UP1 UMOV UR13, 0x400 ;  /* 0x00000400000d9882 */ /* 0x000fe20000000000 */
[C---:B------:R-:W-:Y:S01]  /*0670*/  IMAD.SHL.U32 R7, R2.reuse, 0x4, RZ ;  /* 0x0000000402077824 */ /* 0x040fe200078e00ff */
[----:B------:R-:W-:Y:S01]  /*0680*/  LEA.HI R0, R2, R2, RZ, 0x1 ;  /* 0x0000000202007211 */ /* 0x000fe200078f08ff */
[----:B------:R-:W2:Y:S01]  /*0690*/  @!UP1 S2UR UR16, SR_CgaCtaId ;  /* 0x00000000001099c3 */ /* 0x000ea20000008800 */
[----:B------:R-:W-:Y:S01]  /*06a0*/  VOTEU.ALL UP2, P1 ;  /* 0x00000000003f7886 */ /* 0x000fe20000840000 */
[----:B------:R-:W-:Y:S01]  /*06b0*/  VOTEU.ALL UP3, P1 ;  /* 0x00000000003f7886 */ /* 0x000fe20000860000 */
[----:B------:R-:W-:Y:S01]  /*06c0*/  LOP3.LUT R11, R0, 0xfffffffe, RZ, 0xc0, !PT ;  /* 0xfffffffe000b7812 */ /* 0x000fe200078ec0ff */
[----:B------:R-:W-:Y:S01]  /*06d0*/  VOTEU.ALL UP4, P1 ;  /* 0x00000000003f7886 */ /* 0x000fe20000880000 */
[----:B------:R-:W-:Y:S01]  /*06e0*/  LOP3.LUT R22, R2, 0xc, R7, 0x78, !PT ;  /* 0x0000000c02167812 */ /* 0x000fe200078e7807 */
[----:B------:R-:W-:-:S02]  /*06f0*/  VOTEU.ALL UP5, P1 ;  /* 0x00000000003f7886 */ /* 0x000fc400008a0000 */
[----:B------:R-:W-:Y:S01]  /*0700*/  IMAD.IADD R11, R2, 0x1, -R11 ;  /* 0x00000001020b7824 */ /* 0x000fe200078e0a0b */
[----:B------:R-:W-:Y:S01]  /*0710*/  UIADD3 UR4, -UR4, URZ, URZ ;  /* 0x0000003f04047290 */ /* 0x000fe2000fffe13f */
[----:B------:R-:W5:Y:S01]  /*0720*/  LDC R2, c[0x0][0x140] ;  /* 0x00005000ff027b82 */ /* 0x000f620000000800 */
[----:B0-----:R-:W-:Y:S02]  /*0730*/  R2UR UR9, R6 ;  /* 0x00000000060972ca */ /* 0x001fe400000e0000 */
[----:B------:R-:W-:Y:S02]  /*0740*/  UIMAD UR7, UR7, UR4, UR15 ;  /* 0x00000004070772a4 */ /* 0x000fe4000f8e020f */
[----:B-1----:R-:W-:Y:S01]  /*0750*/  @!UP0 ULEA UR12, UR11, UR10, 0x18 ;  /* 0x0000000a0b0c8291 */ /* 0x002fe2000f8ec03f */
[----:B------:R-:W-:Y:S01]  /*0760*/  UMOV UR4, 0x20 ;  /* 0x0000002000047882 */ /* 0x000fe20000000000 */
[----:B------:R-:W-:-:S04]  /*0770*/  @!UP1 UIADD3 UR10, -UR18, 0x100000, URZ ;  /* 0x00100000120a9890 */ /* 0x000fc8000fffe13f */
[----:B------:R-:W-:Y:S02]  /*0780*/  @!UP1 USHF.L.U32 UR11, UR10, 0xb, URZ ;  /* 0x0000000b0a0b9899 */ /* 0x000fe4000800063f */
[----:B------:R-:W-:Y:S01]  /*0790*/  @!UP1 USHF.L.U32 UR10, UR10, 0x1, URZ ;  /* 0x000000010a0a9899 */ /* 0x000fe2000800063f */
[----:B------:R-:W-:Y:S01]  /*07a0*/  ISETP.NE.AND P3, PT, R11, UR7, PT ;  /* 0x000000070b007c0c */ /* 0x000fe2000bf65270 */
[----:B------:R-:W-:-:S04]  /*07b0*/  @!UP0 UIADD3 UR4, -UR4, 0x100000, URZ ;  /* 0x0010000004048890 */ /* 0x000fc8000fffe13f */
[----:B------:R-:W-:Y:S02]  /*07c0*/  @!UP0 USHF.L.U32 UR5, UR4, 0xb, URZ ;  /* 0x0000000b04058899 */ /* 0x000fe4000800063f */
[----:B------:R-:W-:Y:S01]  /*07d0*/  @!UP0 USHF.L.U32 UR4, UR4, 0x1, URZ ;  /* 0x0000000104048899 */ /* 0x000fe2000800063f */
[----:B------:R-:W-:Y:S01]  /*07e0*/  VOTEU.ALL UP0, P0 ;  /* 0x00000000003f7886 */ /* 0x000fe20000000000 */
[----:B--2---:R-:W-:Y:S01]  /*07f0*/  @!UP1 ULEA UR13, UR16, UR13, 0x18 ;  /* 0x0000000d100d9291 */ /* 0x004fe2000f8ec03f */
[----:B------:R-:W-:Y:S01]  /*0800*/  VOTEU.ALL UP1, P0 ;  /* 0x00000000003f7886 */ /* 0x000fe20000020000 */
[----:B------:R-:W-:Y:S01]  /*0810*/  UIADD3 UR9, -UR9, URZ, URZ ;  /* 0x0000003f09097290 */ /* 0x000fe2000fffe13f */
[----:B------:R-:W-:Y:S01]  /*0820*/  LOP3.LUT P0, RZ, R4, 0x7, RZ, 0xc0, !PT ;  /* 0x0000000704ff7812 */ /* 0x000fe2000780c0ff */
[----:B------:R-:W0:Y:S06]  /*0830*/  FENCE.VIEW.ASYNC.S ;  /* 0x00000000000073c6 */ /* 0x000e2c0000000000 */
[----:B0-----:R-:W0:Y:S01]  /*0840*/  @!UP0 SYNCS.EXCH.64 URZ, [UR12+0x70], UR4 ;  /* 0x000070040c3f85b2 */ /* 0x001e220008000100 */
[----:B------:R-:W-:-:S02]  /*0850*/  @P3 LEA.HI R0, R22, R22, RZ, 0x1 ;  /* 0x0000001616003211 */ /* 0x000fc400078f08ff */
[----:B-----5:R-:W-:Y:S02]  /*0860*/  ISETP.EQ.U32.AND P1, PT, R2, 0x1, PT ;  /* 0x000000010200780c */ /* 0x020fe40003f22070 */
[----:B------:R-:W-:Y:S02]  /*0870*/  @P3 SHF.R.S32.HI R0, RZ, 0x1, R0 ;  /* 0x00000001ff003819 */ /* 0x000fe40000011400 */
[----:B------:R-:W-:Y:S01]  /*0880*/  ISETP.LT.U32.AND P0, PT, R22, 0x2, !P0 ;  /* 0x000000021600780c */ /* 0x000fe20004701070 */
[----:B------:R1:W2:Y:S01]  /*0890*/  @!UP1 SYNCS.EXCH.64 URZ, [UR12+0x78], UR4 ;  /* 0x000078040c3f95b2 */ /* 0x0002a20008000100 */
[----:B------:R-:W-:Y:S01]  /*08a0*/  NOP ;  /* 0x0000000000007918 */ /* 0x000fe20000000000 */
[----:B-1----:R-:W-:Y:S01]  /*08b0*/  UIMAD UR4, UR17, UR9, UR8 ;  /* 0x00000009110472a4 */ /* 0x002fe2000f8e0208 */
[----:B------:R1:W0:Y:S05]  /*08c0*/  @!UP2 SYNCS.EXCH.64 URZ, [UR13+0x50], UR10 ;  /* 0x0000500a0d3fa5b2 */ /* 0x00022a0008000100 */
[----:B------:R-:W-:-:S02]  /*08d0*/  @P3 ISETP.NE.AND P4, PT, R0, UR4, PT ;  /* 0x0000000400003c0c */ /* 0x000fc4000bf85270 */
[----:B------:R-:W-:Y:S02]  /*08e0*/  SEL R0, RZ, 0x1, !P0 ;  /* 0x00000001ff007807 */ /* 0x000fe40004000000 */
[----:B------:R-:W-:-:S04]  /*08f0*/  @P3 SEL R23, RZ, 0x1, P4 ;  /* 0x00000001ff173807 */ /* 0x000fc80002000000 */
[----:B------:R-:W-:Y:S01]  /*0900*/  LOP3.LUT R23, R23, R0, RZ, 0xc0, !PT ;  /* 0x0000000017177212 */ /* 0x000fe200078ec0ff */
[----:B------:R1:W0:Y:S01]  /*0910*/  @!UP3 SYNCS.EXCH.64 URZ, [UR13+0x58], UR10 ;  /* 0x0000580a0d3fb5b2 */ /* 0x0002220008000100 */
[----:B------:R1:W0:Y:S01]  /*0920*/  @!UP4 SYNCS.EXCH.64 URZ, [UR13+0x60], UR10 ;  /* 0x0000600a0d3fc5b2 */ /* 0x0002220008000100 */
[----:B------:R1:W0:Y:S01]  /*0930*/  @!UP5 SYNCS.EXCH.64 URZ, [UR13+0x68], UR10 ;  /* 0x0000680a0d3fd5b2 */ /* 0x0002220008000100 */
[----:B------:R-:W-:Y:S01]  /*0940*/  NOP ;  /* 0x0000000000007918 */ /* 0x000fe20000000000 */
[----:B-1-3--:R-:W-:Y:S05]  /*0950*/  @!P1 BRA `(.L_x_3) ;  /* 0x0000000000089947 */ /* 0x00afea0003800000 */
[----:B0-2-4-:R-:W-:Y:S01]  /*0960*/  UCGABAR_ARV ;  /* 0x00000000000079c7 */ /* 0x015fe20008000000 */
[----:B------:R-:W-:Y:S05]  /*0970*/  BRA `(.L_x_4) ;  /* 0x0000000000047947 */ /* 0x000fea0003800000 */
.L_x_3:
[----:B0-2-4-:R-:W-:Y:S01]  /*0980*/  NOP ;  /* 0x0000000000007918 */ /* 0x015fe20000000000 */
.L_x_4:
[----:B------:R-:W-:Y:S01]  /*0990*/  ULDC.64 UR4, c[0x0][0x598] ;  /* 0x0001660000047ab9 */ /* 0x000fe20000000a00 */
[----:B------:R-:W-:Y:S01]  /*09a0*/  ULDC.64 UR56, c[0x0][0x208] ;  /* 0x0000820000387ab9 */ /* 0x000fe20000000a00 */
[----:B------:R-:W-:-:S04]  /*09b0*/  ISETP.NE.U32.AND P0, PT, RZ, UR4, PT ;  /* 0x00000004ff007c0c */ /* 0x000fc8000bf05070 */
[----:B------:R-:W-:-:S13]  /*09c0*/  ISETP.NE.AND.EX P0, PT, RZ, UR5, PT, P0 ;  /* 0x00000005ff007c0c */ /* 0x000fda000bf05300 */
[----:B------:R-:W-:Y:S05]  /*09d0*/  @!P0 BRA `(.L_x_5) ;  /* 0x00000000001c8947 */ /* 0x000fea0003800000 */
[----:B------:R-:W0:Y:S02]  /*09e0*/  LDC.64 R6, c[0x0][0x598] ;  /* 0x00016600ff067b82 */ /* 0x000e240000000a00 */
[----:B0-----:R-:W2:Y:S02]  /*09f0*/  LDG.E.64 R6, desc[UR56][R6.64] ;  /* 0x0000003806067981 */ /* 0x001ea4000c1e1b00 */
[----:B--2---:R-:W-:-:S04]  /*0a00*/  ISETP.NE.U32.AND P0, PT, R6, RZ, PT ;  /* 0x000000ff0600720c */ /* 0x004fc80003f05070 */
[----:B------:R-:W-:-:S13]  /*0a10*/  ISETP.NE.AND.EX P0, PT, R7, RZ, PT, P0 ;  /* 0x000000ff0700720c */ /* 0x000fda0003f05300 */
[----:B------:R-:W-:Y:S05]  /*0a20*/  @!P0 BRA `(.L_x_5) ;  /* 0x0000000000088947 */ /* 0x000fea0003800000 */
[----:B------:R0:W5:Y:S01]  /*0a30*/  LD.E R56, desc[UR56][R6.64] ;  /* 0x0000003806387980 */ /* 0x000162000c101900 */
[----:B------:R-:W-:Y:S05]  /*0a40*/  BRA `(.L_x_6) ;  /* 0x0000000000247947 */ /* 0x000fea0003800000 */
.L_x_5:
[----:B------:R-:W-:Y:S02]  /*0a50*/  ULDC.64 UR4, c[0x0][0x588] ;  /* 0x0001620000047ab9 */ /* 0x000fe40000000a00 */
[----:B------:R-:W-:-:S04]  /*0a60*/  ISETP.NE.U32.AND P0, PT, RZ, UR4, PT ;  /* 0x00000004ff007c0c */ /* 0x000fc8000bf05070 */
[----:B------:R-:W-:-:S13]  /*0a70*/  ISETP.NE.AND.EX P0, PT, RZ, UR5, PT, P0 ;  /* 0x00000005ff007c0c */ /* 0x000fda000bf05300 */
[----:B------:R-:W-:Y:S05]  /*0a80*/  @!P0 BRA `(.L_x_7) ;  /* 0x00000000000c8947 */ /* 0x000fea0003800000 */
[----:B------:R-:W0:Y:S02]  /*0a90*/  LDC.64 R56, c[0x0][0x588] ;  /* 0x00016200ff387b82 */ /* 0x000e240000000a00 */
[----:B0-----:R1:W5:Y:S01]  /*0aa0*/  LDG.E R56, desc[UR56][R56.64] ;  /* 0x0000003838387981 */ /* 0x001362000c1e1900 */
[----:B------:R-:W-:Y:S05]  /*0ab0*/  BRA `(.L_x_6) ;  /* 0x0000000000087947 */ /* 0x000fea0003800000 */
.L_x_7:
[----:B------:R-:W-:Y:S02]  /*0ac0*/  ULDC UR4, c[0x0][0x580] ;  /* 0x0001600000047ab9 */ /* 0x000fe40000000800 */
[----:B------:R-:W-:-:S07]  /*0ad0*/  IMAD.U32 R56, RZ, RZ, UR4 ;  /* 0x00000004ff387e24 */ /* 0x000fce000f8e00ff */
.L_x_6:
[----:B------:R-:W-:Y:S02]  /*0ae0*/  ULDC.64 UR4, c[0x0][0x5a0] ;  /* 0x0001680000047ab9 */ /* 0x000fe40000000a00 */
[----:B------:R-:W-:-:S04]  /*0af0*/  ISETP.NE.U32.AND P0, PT, RZ, UR4, PT ;  /* 0x00000004ff007c0c */ /* 0x000fc8000bf05070 */
[----:B------:R-:W-:-:S13]  /*0b00*/  ISETP.NE.AND.EX P0, PT, RZ, UR5, PT, P0 ;  /* 0x00000005ff007c0c */ /* 0x000fda000bf05300 */
[----:B------:R-:W-:Y:S05]  /*0b10*/  @!P0 BRA `(.L_x_8) ;  /* 0x00000000001c8947 */ /* 0x000fea0003800000 */
[----:B0-----:R-:W0:Y:S02]  /*0b20*/  LDC.64 R6, c[0x0][0x5a0] ;  /* 0x00016800ff067b82 */ /* 0x001e240000000a00 */
[----:B0-----:R-:W2:Y:S02]  /*0b30*/  LDG.E.64 R6, desc[UR56][R6.64] ;  /* 0x0000003806067981 */ /* 0x001ea4000c1e1b00 */
[----:B--2---:R-:W-:-:S04]  /*0b40*/  ISETP.NE.U32.AND P0, PT, R6, RZ, PT ;  /* 0x000000ff0600720c */ /* 0x004fc80003f05070 */
[----:B------:R-:W-:-:S13]  /*0b50*/  ISETP.NE.AND.EX P0, PT, R7, RZ, PT, P0 ;  /* 0x000000ff0700720c */ /* 0x000fda0003f05300 */
[----:B------:R-:W-:Y:S05]  /*0b60*/  @!P0 BRA `(.L_x_8) ;  /* 0x0000000000088947 */ /* 0x000fea0003800000 */
[----:B-1----:R0:W5:Y:S01]  /*0b70*/  LD.E R57, desc[UR56][R6.64] ;  /* 0x0000003806397980 */ /* 0x002162000c101900 */
[----:B------:R-:W-:Y:S05]  /*0b80*/  BRA `(.L_x_9) ;  /* 0x0000000000247947 */ /* 0x000fea0003800000 */
.L_x_8:
[----:B------:R-:W-:Y:S02]  /*0b90*/  ULDC.64 UR4, c[0x0][0x590] ;  /* 0x0001640000047ab9 */ /* 0x000fe40000000a00 */
[----:B------:R-:W-:-:S04]  /*0ba0*/  ISETP.NE.U32.AND P0, PT, RZ, UR4, PT ;  /* 0x00000004ff007c0c */ /* 0x000fc8000bf05070 */
[----:B------:R-:W-:-:S13]  /*0bb0*/  ISETP.NE.AND.EX P0, PT, RZ, UR5, PT, P0 ;  /* 0x00000005ff007c0c */ /* 0x000fda000bf05300 */
[----:B------:R-:W-:Y:S05]  /*0bc0*/  @!P0 BRA `(.L_x_10) ;  /* 0x00000000000c8947 */ /* 0x000fea0003800000 */
[----:B0-----:R-:W1:Y:S02]  /*0bd0*/  LDC.64 R6, c[0x0][0x590] ;  /* 0x00016400ff067b82 */ /* 0x001e640000000a00 */
[----:B-1----:R1:W5:Y:S01]  /*0be0*/  LDG.E R57, desc[UR56][R6.64] ;  /* 0x0000003806397981 */ /* 0x002362000c1e1900 */
[----:B------:R-:W-:Y:S05]  /*0bf0*/  BRA `(.L_x_9) ;  /* 0x0000000000087947 */ /* 0x000fea0003800000 */
.L_x_10:
[----:B------:R-:W-:Y:S02]  /*0c00*/  ULDC UR4, c[0x0][0x584] ;  /* 0x0001610000047ab9 */ /* 0x000fe40000000800 */
[----:B-1----:R-:W-:-:S07]  /*0c10*/  IMAD.U32 R57, RZ, RZ, UR4 ;  /* 0x00000004ff397e24 */ /* 0x002fce000f8e00ff */
.L_x_9:
[----:B------:R-:W-:Y:S01]  /*0c20*/  ULDC UR4, c[0x0][0x65c] ;  /* 0x0001970000047ab9 */ /* 0x000fe20000000800 */
[----:B01----:R-:W0:Y:S01]  /*0c30*/  LDC.64 R6, c[0x0][0x650] ;  /* 0x00019400ff067b82 */ /* 0x003e220000000a00 */
[----:B------:R-:W-:Y:S01]  /*0c40*/  UISETP.NE.AND UP2, UPT, UR4, 0x1, UPT ;  /* 0x000000010400788c */ /* 0x000fe2000bf45270 */
[----:B------:R-:W-:Y:S01]  /*0c50*/  IMAD.MOV.U32 R18, RZ, RZ, -0x1 ;  /* 0xffffffffff127424 */ /* 0x000fe200078e00ff */
[----:B------:R-:W-:Y:S01]  /*0c60*/  UISETP.NE.AND UP0, UPT, UR19, 0x2, UPT ;  /* 0x000000021300788c */ /* 0x000fe2000bf05270 */
[----:B------:R-:W-:Y:S01]  /*0c70*/  IMAD.MOV.U32 R2, RZ, RZ, -0x1 ;  /* 0xffffffffff027424 */ /* 0x000fe200078e00ff */
[----:B------:R-:W-:Y:S01]  /*0c80*/  UP2UR UR38, UPR, URZ, 0x4 ;  /* 0x000000043f267883 */ /* 0x000fe20008000000 */
[----:B------:R-:W-:-:S06]  /*0c90*/  IMAD.MOV.U32 R19, RZ, RZ, -0x1 ;  /* 0xffffffffff137424 */ /* 0x000fcc00078e00ff */
[----:B------:R-:W-:Y:S01]  /*0ca0*/  @UP2 ULDC UR12, c[0x0][0x10] ;  /* 0x00000400000c2ab9 */ /* 0x000fe20000000800 */
[----:B------:R-:W-:Y:S01]  /*0cb0*/  @UP2 UMOV UR4, UR8 ;  /* 0x0000000800042c82 */ /* 0x000fe20008000000 */
[----:B------:R-:W-:Y:S01]  /*0cc0*/  @UP2 UMOV UR5, URZ ;  /* 0x0000003f00052c82 */ /* 0x000fe20008000000 */
[----:B------:R-:W-:Y:S01]  /*0cd0*/  @!UP2 ULDC UR16, c[0x0][0xc] ;  /* 0x000003000010aab9 */ /* 0x000fe20000000800 */
[----:B------:R-:W-:Y:S01]  /*0ce0*/  @UP2 UIMAD.WIDE.U32 UR12, UR15, UR12, UR4 ;  /* 0x0000000c0f0c22a5 */ /* 0x000fe2000f8e0004 */
[----:B------:R-:W-:Y:S02]  /*0cf0*/  ULDC UR10, c[0x0][0xc] ;  /* 0x00000300000a7ab9 */ /* 0x000fe40000000800 */
[----:B------:R-:W-:Y:S01]  /*0d00*/  @UP2 UMOV UR4, URZ ;  /* 0x0000003f00042c82 */ /* 0x000fe20008000000 */
[----:B------:R-:W-:Y:S01]  /*0d10*/  UMOV UR5, URZ ;  /* 0x0000003f00057c82 */ /* 0x000fe20008000000 */
[----:B------:R-:W-:Y:S01]  /*0d20*/  @UP2 UIADD3 UR18, UR13, UR4, URZ ;  /* 0x000000040d122290 */ /* 0x000fe2000fffe03f */
[----:B------:R-:W-:-:S02]  /*0d30*/  ULDC UR11, c[0x0][0x10] ;  /* 0x00000400000b7ab9 */ /* 0x000fc40000000800 */
[----:B------:R-:W-:Y:S01]  /*0d40*/  UMOV UR4, UR15 ;  /* 0x0000000f00047c82 */ /* 0x000fe20008000000 */
[----:B------:R-:W-:Y:S02]  /*0d50*/  UIMAD.WIDE.U32 UR10, UR10, UR11, URZ ;  /* 0x0000000b0a0a72a5 */ /* 0x000fe4000f8e003f */
[----:B------:R-:W-:Y:S01]  /*0d60*/  @!UP2 UIMAD.WIDE.U32 UR4, UR8, UR16, UR4 ;  /* 0x000000100804a2a5 */ /* 0x000fe2000f8e0004 */
[----:B------:R-:W-:Y:S02]  /*0d70*/  ULDC UR13, c[0x0][0x14] ;  /* 0x00000500000d7ab9 */ /* 0x000fe40000000800 */
[----:B------:R-:W-:Y:S02]  /*0d80*/  UIMAD.WIDE.U32 UR54, UR10, UR13, URZ ;  /* 0x0000000d0a3672a5 */ /* 0x000fe4000f8e003f */
[----:B------:R-:W-:Y:S02]  /*0d90*/  UIMAD UR39, UR11, UR13, URZ ;  /* 0x0000000d0b2772a4 */ /* 0x000fe4000f8e023f */
[----:B------:R-:W-:Y:S01]  /*0da0*/  @!UP2 UMOV UR12, UR4 ;  /* 0x00000004000cac82 */ /* 0x000fe20008000000 */
[----:B------:R-:W-:Y:S01]  /*0db0*/  @!UP2 UMOV UR18, UR5 ;  /* 0x000000050012ac82 */ /* 0x000fe20008000000 */
[----:B------:R-:W-:-:S02]  /*0dc0*/  UIADD3 UR39, UR55, UR39, URZ ;  /* 0x0000002737277290 */ /* 0x000fc4000fffe03f */
[----:B------:R-:W-:-:S04]  /*0dd0*/  UIADD3 UR4, UP1, UR12, UR54, URZ ;  /* 0x000000360c047290 */ /* 0x000fc8000ff3e03f */
[----:B------:R-:W-:Y:S02]  /*0de0*/  UIADD3.X UR5, UR18, UR39, URZ, UP1, !UPT ;  /* 0x0000002712057290 */ /* 0x000fe40008ffe43f */
[----:B------:R-:W-:Y:S02]  /*0df0*/  USEL UR4, UR4, UR12, !UP0 ;  /* 0x0000000c04047287 */ /* 0x000fe4000c000000 */
[----:B------:R-:W-:-:S04]  /*0e00*/  USEL UR5, UR5, UR18, !UP0 ;  /* 0x0000001205057287 */ /* 0x000fc8000c000000 */
[----:B0-----:R-:W-:Y:S01]  /*0e10*/  ISETP.LE.U32.AND P0, PT, R6, UR4, PT ;  /* 0x0000000406007c0c */ /* 0x001fe2000bf03070 */
[----:B------:R-:W-:Y:S02]  /*0e20*/  IMAD.U32 R16, RZ, RZ, UR4 ;  /* 0x00000004ff107e24 */ /* 0x000fe4000f8e00ff */
[----:B------:R-:W-:Y:S02]  /*0e30*/  IMAD.U32 R0, RZ, RZ, UR5 ;  /* 0x00000005ff007e24 */ /* 0x000fe4000f8e00ff */
[----:B------:R-:W-:-:S03]  /*0e40*/  IMAD.U32 R17, RZ, RZ, UR5 ;  /* 0x00000005ff117e24 */ /* 0x000fc6000f8e00ff */
[----:B------:R-:W-:Y:S02]  /*0e50*/  ISETP.GE.U32.AND.EX P0, PT, R0, R7, PT, P0 ;  /* 0x000000070000720c */ /* 0x000fe40003f06100 */
[----:B------:R-:W-:-:S11]  /*0e60*/  PRMT R0, RZ, 0x7610, R0 ;  /* 0x00007610ff007816 */ /* 0x000fd60000000000 */
[----:B------:R-:W-:Y:S05]  /*0e70*/  @P0 BRA `(.L_x_11) ;  /* 0x0000000400500947 */ /* 0x000fea0003800000 */
[----:B------:R-:W-:Y:S01]  /*0e80*/  ULDC.64 UR18, c[0x0][0x628] ;  /* 0x00018a0000127ab9 */ /* 0x000fe20000000a00 */
[C---:B------:R-:W-:Y:S01]  /*0e90*/  R2UR UR20, R16.reuse ;  /* 0x00000000101472ca */ /* 0x040fe200000e0000 */
[----:B------:R-:W-:Y:S01]  /*0ea0*/  ULDC UR16, c[0x0][0x630] ;  /* 0x00018c0000107ab9 */ /* 0x000fe20000000800 */
[----:B------:R-:W-:Y:S02]  /*0eb0*/  ISETP.NE.U32.AND P0, PT, RZ, UR18, PT ;  /* 0x00000012ff007c0c */ /* 0x000fe4000bf05070 */
[----:B------:R-:W-:Y:S02]  /*0ec0*/  R2UR UR4, R16 ;  /* 0x00000000100472ca */ /* 0x000fe400000e0000 */
[----:B------:R-:W-:Y:S02]  /*0ed0*/  ISETP.NE.AND.EX P0, PT, RZ, UR19, PT, P0 ;  /* 0x00000013ff007c0c */ /* 0x000fe4000bf05300 */
[----:B------:R-:W-:-:S11]  /*0ee0*/  R2UR UR5, R17 ;  /* 0x00000000110572ca */ /* 0x000fd600000e0000 */
[----:B------:R-:W-:Y:S05]  /*0ef0*/  @!P0 BRA `(.L_x_12) ;  /* 0x0000000000308947 */ /* 0x000fea0003800000 */
[----:B------:R-:W-:Y:S01]  /*0f00*/  R2UR UR4, R16 ;  /* 0x00000000100472ca */ /* 0x000fe200000e0000 */
[----:B------:R-:W-:Y:S01]  /*0f10*/  ULDC UR12, c[0x0][0x634] ;  /* 0x00018d00000c7ab9 */ /* 0x000fe20000000800 */
[----:B------:R-:W-:-:S11]  /*0f20*/  R2UR UR15, R17 ;  /* 0x00000000110f72ca */ /* 0x000fd600000e0000 */
[----:B------:R-:W-:-:S04]  /*0f30*/  UIADD3 UR12, UP1, UR4, UR12, URZ ;  /* 0x0000000c040c7290 */ /* 0x000fc8000ff3e03f */
[----:B------:R-:W-:-:S04]  /*0f40*/  UIADD3.X UR15, URZ, UR15, URZ, UP1, !UPT ;  /* 0x0000000f3f0f7290 */ /* 0x000fc80008ffe43f */
[----:B------:R-:W-:-:S04]  /*0f50*/  UIMAD.WIDE.U32 UR4, UR15, UR18, URZ ;  /* 0x000000120f0472a5 */ /* 0x000fc8000f8e003f */
[----:B------:R-:W-:Y:S02]  /*0f60*/  UIMAD.WIDE.U32 UR10, UP1, UR12, UR19, UR4 ;  /* 0x000000130c0a72a5 */ /* 0x000fe4000f820004 */
[----:B------:R-:W-:Y:S02]  /*0f70*/  UIMAD.WIDE.U32 UR4, UR12, UR18, URZ ;  /* 0x000000120c0472a5 */ /* 0x000fe4000f8e003f */
[----:B------:R-:W-:Y:S02]  /*0f80*/  UIADD3.X UR13, URZ, URZ, URZ, UP1, !UPT ;  /* 0x0000003f3f0d7290 */ /* 0x000fe40008ffe43f */
[----:B------:R-:W-:Y:S01]  /*0f90*/  UIADD3 URZ, UP1, UR5, UR10, URZ ;  /* 0x0000000a053f7290 */ /* 0x000fe2000ff3e03f */
[----:B------:R-:W-:-:S03]  /*0fa0*/  UMOV UR12, UR11 ;  /* 0x0000000b000c7c82 */ /* 0x000fc60008000000 */
[----:B------:R-:W-:-:S12]  /*0fb0*/  UIMAD.WIDE.U32.X UR4, UR15, UR19, UR12, UP1 ;  /* 0x000000130f0472a5 */ /* 0x000fd800088e040c */
.L_x_12:
[----:B------:R-:W-:Y:S01]  /*0fc0*/  USHF.R.U64 UR4, UR4, UR16, UR5 ;  /* 0x0000001004047299 */ /* 0x000fe20008001205 */
[----:B------:R-:W-:Y:S01]  /*0fd0*/  R2UR UR11, R17 ;  /* 0x00000000110b72ca */ /* 0x000fe200000e0000 */
[----:B------:R-:W-:Y:S02]  /*0fe0*/  USHF.R.U32.HI UR5, URZ, UR16, UR5 ;  /* 0x000000103f057299 */ /* 0x000fe40008011605 */
[----:B------:R-:W-:Y:S01]  /*0ff0*/  UIADD3 UR12, UP1, URZ, -UR4, URZ ;  /* 0x800000043f0c7290 */ /* 0x000fe2000ff3e03f */
[----:B------:R-:W-:Y:S01]  /*1000*/  ULDC.64 UR18, c[0x0][0x620] ;  /* 0x0001880000127ab9 */ /* 0x000fe20000000a00 */
[----:B------:R-:W-:Y:S02]  /*1010*/  UISETP.NE.AND UP2, UPT, UR38, URZ, UPT ;  /* 0x0000003f2600728c */ /* 0x000fe4000bf45270 */
[----:B------:R-:W-:Y:S01]  /*1020*/  UIADD3.X UR5, URZ, ~UR5, URZ, UP1, !UPT ;  /* 0x800000053f057290 */ /* 0x000fe20008ffe43f */
[----:B------:R-:W-:Y:S01]  /*1030*/  UMOV UR10, UR20 ;  /* 0x00000014000a7c82 */ /* 0x000fe20008000000 */
[----:B------:R-:W-:-:S02]  /*1040*/  ULDC UR13, c[0x0][0x618] ;  /* 0x00018600000d7ab9 */ /* 0x000fc40000000800 */
[----:B------:R-:W-:Y:S02]  /*1050*/  UIMAD UR5, UR5, UR18, URZ ;  /* 0x00000012050572a4 */ /* 0x000fe4000f8e023f */
[----:B------:R-:W-:Y:S02]  /*1060*/  UIMAD.WIDE.U32 UR10, UR12, UR18, UR10 ;  /* 0x000000120c0a72a5 */ /* 0x000fe4000f8e000a */
[----:B------:R-:W-:Y:S02]  /*1070*/  UIMAD UR12, UR12, UR19, UR5 ;  /* 0x000000130c0c72a4 */ /* 0x000fe4000f8e0205 */
[----:B------:R-:W-:Y:S02]  /*1080*/  @UP2 UIMAD UR7, UR17, UR9, UR8 ;  /* 0x00000009110722a4 */ /* 0x000fe4000f8e0208 */
[----:B------:R-:W-:Y:S01]  /*1090*/  UIADD3 UR11, UR11, UR12, URZ ;  /* 0x0000000c0b0b7290 */ /* 0x000fe2000fffe03f */
[----:B------:R-:W-:Y:S01]  /*10a0*/  ULDC.64 UR8, c[0x0][0x640] ;  /* 0x0001900000087ab9 */ /* 0x000fe20000000a00 */
[----:B------:R-:W-:-:S02]  /*10b0*/  ULDC UR15, c[0x0][0x608] ;  /* 0x00018200000f7ab9 */ /* 0x000fc40000000800 */
[----:B------:R-:W-:Y:S01]  /*10c0*/  USHF.R.U64 UR20, UR10, UR13, UR11 ;  /* 0x0000000d0a147299 */ /* 0x000fe2000800120b */
[----:B------:R-:W-:Y:S01]  /*10d0*/  ISETP.NE.U32.AND P0, PT, RZ, UR8, PT ;  /* 0x00000008ff007c0c */ /* 0x000fe2000bf05070 */
[----:B------:R-:W-:Y:S01]  /*10e0*/  USHF.R.U32.HI UR11, URZ, UR13, UR11 ;  /* 0x0000000d3f0b7299 */ /* 0x000fe2000801160b */
[----:B------:R-:W-:Y:S02]  /*10f0*/  ULDC UR21, c[0x0][0x658] ;  /* 0x0001960000157ab9 */ /* 0x000fe40000000800 */
[----:B------:R-:W-:Y:S01]  /*1100*/  ISETP.NE.AND.EX P0, PT, RZ, UR9, PT, P0 ;  /* 0x00000009ff007c0c */ /* 0x000fe2000bf05300 */
[----:B------:R-:W-:Y:S02]  /*1110*/  USHF.R.U64 UR25, UR20, UR15, UR11 ;  /* 0x0000000f14197299 */ /* 0x000fe4000800120b */
[----:B------:R-:W-:Y:S01]  /*1120*/  USHF.R.U32.HI UR11, URZ, UR15, UR11 ;  /* 0x0000000f3f0b7299 */ /* 0x000fe2000801160b */
[----:B------:R-:W-:Y:S01]  /*1130*/  UMOV UR10, 0xffffffff ;  /* 0xffffffff000a7882 */ /* 0x000fe20000000000 */
[----:B------:R-:W-:Y:S01]  /*1140*/  ULDC UR5, c[0x0][0x600] ;  /* 0x0001800000057ab9 */ /* 0x000fe20000000800 */
[----:B------:R-:W-:-:S02]  /*1150*/  USHF.L.U32 UR10, UR10, UR21, URZ ;  /* 0x000000150a0a7299 */ /* 0x000fc4000800063f */
[----:B------:R-:W-:Y:S02]  /*1160*/  USHF.R.U64 UR26, UR25, UR21, UR11 ;  /* 0x00000015191a7299 */ /* 0x000fe4000800120b */
[----:B------:R-:W-:Y:S02]  /*1170*/  ULOP3.LUT UR15, URZ, UR10, URZ, 0x33, !UPT ;  /* 0x0000000a3f0f7292 */ /* 0x000fe4000f8e333f */
[----:B------:R-:W-:Y:S02]  /*1180*/  UIADD3 UR19, UR5, -0x1, URZ ;  /* 0xffffffff05137890 */ /* 0x000fe4000fffe03f */
[----:B------:R-:W-:Y:S01]  /*1190*/  USHF.R.U32.HI UR11, URZ, UR21, UR11 ;  /* 0x000000153f0b7299 */ /* 0x000fe2000801160b */
[----:B------:R-:W-:Y:S01]  /*11a0*/  ULDC UR22, c[0x0][0x648] ;  /* 0x0001920000167ab9 */ /* 0x000fe20000000800 */
[----:B------:R-:W-:Y:S01]  /*11b0*/  ULDC UR23, c[0x0][0x638] ;  /* 0x00018e0000177ab9 */ /* 0x000fe20000000800 */
[----:B------:R-:W-:Y:S01]  /*11c0*/  UMOV UR24, 0x1 ;  /* 0x0000000100187882 */ /* 0x000fe20000000000 */
[----:B------:R-:W-:Y:S01]  /*11d0*/  UMOV UR10, UR26 ;  /* 0x0000001a000a7c82 */ /* 0x000fe20008000000 */
[----:B------:R-:W-:Y:S07]  /*11e0*/  @!P0 BRA `(.L_x_13) ;  /* 0x0000000000308947 */ /* 0x000fee0003800000 */
[----:B------:R-:W-:Y:S02]  /*11f0*/  ULDC UR16, c[0x0][0x64c] ;  /* 0x0001930000107ab9 */ /* 0x000fe40000000800 */
        /* <DEDUP_REMOVED lines=8> */
[----:B------:R-:W-:-:S07]  /*1280*/  UIMAD.WIDE.U32.X UR8, UR18, UR9, UR16, UP1 ;  /* 0x00000009120872a5 */ /* 0x000fce00088e0410 */
[----:B------:R-:W-:Y:S01]  /*1290*/  UMOV UR10, UR8 ;  /* 0x00000008000a7c82 */ /* 0x000fe20008000000 */
[----:B------:R-:W-:-:S05]  /*12a0*/  UMOV UR11, UR9 ;  /* 0x00000009000b7c82 */ /* 0x000fca0008000000 */
.L_x_13:
[----:B------:R-:W-:Y:S01]  /*12b0*/  USHF.R.U64 UR9, UR10, UR22, UR11 ;  /* 0x000000160a097299 */ /* 0x000fe2000800120b */
[----:B------:R-:W-:Y:S01]  /*12c0*/  IMAD.MOV.U32 R0, RZ, RZ, 0x1 ;  /* 0x00000001ff007424 */ /* 0x000fe200078e00ff */
[----:B------:R-:W-:Y:S01]  /*12d0*/  USHF.L.U32 UR8, UR24, UR21, URZ ;  /* 0x0000001518087299 */ /* 0x000fe2000800063f */
[----:B------:R-:W-:Y:S01]  /*12e0*/  IMAD.U32 R19, RZ, RZ, UR4 ;  /* 0x00000004ff137e24 */ /* 0x000fe2000f8e00ff */
[----:B------:R-:W-:Y:S02]  /*12f0*/  ULOP3.LUT UR15, UR25, UR15, URZ, 0xc0, !UPT ;  /* 0x0000000f190f7292 */ /* 0x000fe4000f8ec03f */
[----:B------:R-:W-:Y:S02]  /*1300*/  UIADD3 UR10, -UR9, URZ, URZ ;  /* 0x0000003f090a7290 */ /* 0x000fe4000fffe13f */
[----:B------:R-:W-:Y:S02]  /*1310*/  UIMAD UR15, UR8, UR9, UR15 ;  /* 0x00000009080f72a4 */ /* 0x000fe4000f8e020f */
[----:B------:R-:W-:-:S02]  /*1320*/  ULOP3.LUT UR19, UR20, UR19, URZ, 0xc0, !UPT ;  /* 0x0000001314137292 */ /* 0x000fc4000f8ec03f */
[----:B------:R-:W-:Y:S01]  /*1330*/  UIMAD UR8, UR10, UR23, UR26 ;  /* 0x000000170a0872a4 */ /* 0x000fe2000f8e021a */
[----:B------:R-:W-:Y:S01]  /*1340*/  ULDC UR9, c[0x0][0x610] ;  /* 0x0001840000097ab9 */ /* 0x000fe20000000800 */
[----:B------:R-:W-:Y:S02]  /*1350*/  UISETP.NE.AND UP1, UPT, UR38, URZ, UPT ;  /* 0x0000003f2600728c */ /* 0x000fe4000bf25270 */
[----:B------:R-:W-:Y:S02]  /*1360*/  UIMAD UR7, UR15, UR9, UR7 ;  /* 0x000000090f0772a4 */ /* 0x000fe4000f8e0207 */
[----:B------:R-:W-:-:S04]  /*1370*/  UIMAD UR8, UR8, UR5, UR19 ;  /* 0x00000005080872a4 */ /* 0x000fc8000f8e0213 */
[----:B------:R-:W-:Y:S02]  /*1380*/  USEL UR5, UR8, UR7, !UP1 ;  /* 0x0000000708057287 */ /* 0x000fe4000c800000 */
[----:B------:R-:W-:-:S04]  /*1390*/  USEL UR7, UR7, UR8, !UP1 ;  /* 0x0000000807077287 */ /* 0x000fc8000c800000 */
[----:B------:R-:W-:Y:S02]  /*13a0*/  IMAD.U32 R2, RZ, RZ, UR5 ;  /* 0x00000005ff027e24 */ /* 0x000fe4000f8e00ff */
[----:B------:R-:W-:-:S07]  /*13b0*/  IMAD.U32 R18, RZ, RZ, UR7 ;  /* 0x00000007ff127e24 */ /* 0x000fce000f8e00ff */
.L_x_11:
[----:B------:R-:W-:Y:S05]  /*13c0*/  @!P1 BRA `(.L_x_14) ;  /* 0x00000000000c9947 */ /* 0x000fea0003800000 */
[----:B------:R-:W-:Y:S01]  /*13d0*/  UCGABAR_WAIT ;  /* 0x0000000000007dc7 */ /* 0x000fe20008000000 */
[----:B------:R-:W-:Y:S01]  /*13e0*/  CCTL.IVALL ;  /* 0x00000000ff00798f */ /* 0x000fe20002000000 */
[----:B------:R-:W-:Y:S05]  /*13f0*/  BRA `(.L_x_15) ;  /* 0x0000000000047947 */ /* 0x000fea0003800000 */
.L_x_14:
[----:B------:R-:W-:Y:S06]  /*1400*/  BAR.SYNC.DEFER_BLOCKING 0x0 ;  /* 0x0000000000007b1d */ /* 0x000fec0000010000 */
.L_x_15:
[----:B------:R-:W-:Y:S02]  /*1410*/  ULDC UR4, c[0x0][0x28c] ;  /* 0x0000a30000047ab9 */ /* 0x000fe40000000800 */
[----:B------:R-:W-:-:S04]  /*1420*/  UIADD3 UR4, UR4, 0x7f, URZ ;  /* 0x0000007f04047890 */ /* 0x000fc8000fffe03f */
[----:B------:R-:W-:-:S04]  /*1430*/  USHF.R.S32.HI UR5, URZ, 0x1f, UR4 ;  /* 0x0000001f3f057899 */ /* 0x000fc80008011404 */
[----:B------:R-:W-:-:S04]  /*1440*/  ULEA.HI UR5, UR5, UR4, URZ, 0x7 ;  /* 0x0000000405057291 */ /* 0x000fc8000f8f383f */
[----:B------:R-:W-:Y:S01]  /*1450*/  USHF.R.S32.HI UR37, URZ, 0x7, UR5 ;  /* 0x000000073f257899 */ /* 0x000fe20008011405 */
[----:B------:R-:W-:Y:S11]  /*1460*/  @!P2 BRA `(.L_x_16) ;  /* 0x0000003c0010a947 */ /* 0x000ff60003800000 */
[----:B------:R-:W-:-:S06]  /*1470*/  UISETP.GT.U32.AND UP1, UPT, UR14, 0x1, UPT ;  /* 0x000000010e00788c */ /* 0x000fcc000bf24070 */
[----:B------:R-:W-:-:S13]  /*1480*/  PLOP3.LUT P0, PT, PT, PT, UP1, 0x80, 0x0 ;  /* 0x000000000000781c */ /* 0x000fda0003f0f018 */
[----:B------:R-:W-:Y:S05]  /*1490*/  @P0 EXIT ;  /* 0x000000000000094d */ /* 0x000fea0003800000 */
.L_x_17:
[----:B------:R-:W-:-:S08]  /*14a0*/  NOP ;  /* 0x0000000000007918 */ /* 0x000fd00000000000 */
[----:B------:R-:W0:Y:S02]  /*14b0*/  USETMAXREG.TRY_ALLOC.CTAPOOL UP1, 0xe8 ;  /* 0x000000e8000079c8 */ /* 0x000e240008020600 */
[----:B0-----:R-:W-:-:S13]  /*14c0*/  PLOP3.LUT P0, PT, PT, PT, UP1, 0x80, 0x0 ;  /* 0x000000000000781c */ /* 0x001fda0003f0f018 */
[----:B------:R-:W-:Y:S05]  /*14d0*/  @!P0 BRA `(.L_x_17) ;  /* 0xfffffffc00f08947 */ /* 0x000fea000383ffff */
[----:B------:R-:W-:-:S13]  /*14e0*/  LOP3.LUT P0, RZ, R0, 0xff, RZ, 0xc0, !PT ;  /* 0x000000ff00ff7812 */ /* 0x000fda000780c0ff */
[----:B------:R-:W-:Y:S05]  /*14f0*/  @!P0 EXIT ;  /* 0x000000000000894d */ /* 0x000fea0003800000 */
[----:B------:R-:W0:Y:S01]  /*1500*/  S2UR UR5, SR_CgaCtaId ;  /* 0x00000000000579c3 */ /* 0x000e220000008800 */
[CC--:B------:R-:W-:Y:S01]  /*1510*/  LEA.HI R0, R9.reuse, R4.reuse, RZ, 0x2 ;  /* 0x0000000409007211 */ /* 0x0c0fe200078f10ff */
[----:B------:R-:W-:Y:S01]  /*1520*/  USHF.R.U32.HI UR4, URZ, 0x2, UR37 ;  /* 0x000000023f047899 */ /* 0x000fe20008011625 */
[----:B------:R-:W-:Y:S01]  /*1530*/  LEA.HI R9, R9, R4, RZ, 0x5 ;  /* 0x0000000409097211 */ /* 0x000fe200078f28ff */
[----:B------:R-:W-:Y:S01]  /*1540*/  UMOV UR41, 0x400 ;  /* 0x0000040000297882 */ /* 0x000fe20000000000 */
[--C-:B------:R-:W-:Y:S01]  /*1550*/  SHF.R.S32.HI R58, RZ, 0x2, R0.reuse ;  /* 0x00000002ff3a7819 */ /* 0x100fe20000011400 */
[----:B------:R-:W-:Y:S01]  /*1560*/  ULOP3.LUT UR44, UR37, 0x3, URZ, 0xc0, !UPT ;  /* 0x00000003252c7892 */ /* 0x000fe2000f8ec03f */
[----:B------:R-:W-:Y:S01]  /*1570*/  SHF.R.S32.HI R3, RZ, 0x1f, R0 ;  /* 0x0000001fff037819 */ /* 0x000fe20000011400 */
[----:B------:R-:W1:Y:S01]  /*1580*/  LDC.64 R10, c[0x0][0x5c8] ;  /* 0x00017200ff0a7b82 */ /* 0x000e620000000a00 */
[----:B------:R-:W-:Y:S01]  /*1590*/  ULOP3.LUT UR4, UR4, 0x1, URZ, 0xc0, !UPT ;  /* 0x0000000104047892 */ /* 0x000fe2000f8ec03f */
[----:B------:R-:W-:Y:S01]  /*15a0*/  SHF.R.S32.HI R9, RZ, 0x5, R9 ;  /* 0x00000005ff097819 */ /* 0x000fe20000011409 */
[----:B------:R-:W-:Y:S01]  /*15b0*/  USEL UR44, UR44, URZ, !UP0 ;  /* 0x0000003f2c2c7287 */ /* 0x000fe2000c000000 */
[----:B------:R-:W-:Y:S01]  /*15c0*/  LEA.HI R6, R3, R58, RZ, 0x3 ;  /* 0x0000003a03067211 */ /* 0x000fe200078f18ff */
[----:B------:R-:W-:Y:S01]  /*15d0*/  UISETP.EQ.U32.AND UP0, UPT, UR4, 0x1, !UP0 ;  /* 0x000000010400788c */ /* 0x000fe2000c702070 */
[----:B------:R-:W-:Y:S01]  /*15e0*/  LOP3.LUT R3, R0, 0xfffffffc, RZ, 0xc0, !PT ;  /* 0xfffffffc00037812 */ /* 0x000fe200078ec0ff */
[----:B------:R-:W-:Y:S01]  /*15f0*/  VIADD R0, R5, 0xffffffff ;  /* 0xffffffff05007836 */ /* 0x000fe20000000000 */
[----:B------:R-:W2:Y:S01]  /*1600*/  LDC R64, c[0x0][0x288] ;  /* 0x0000a200ff407b82 */ /* 0x000ea20000000800 */
[----:B------:R-:W-:Y:S01]  /*1610*/  LOP3.LUT R59, R6, 0xfffffff8, RZ, 0xc0, !PT ;  /* 0xfffffff8063b7812 */ /* 0x000fe200078ec0ff */
[----:B------:R-:W-:Y:S01]  /*1620*/  UISETP.LT.AND UP1, UPT, UR37, 0x1, UPT ;  /* 0x000000012500788c */ /* 0x000fe2000bf21270 */
[----:B------:R-:W-:Y:S01]  /*1630*/  IMAD.IADD R3, R4, 0x1, -R3 ;  /* 0x0000000104037824 */ /* 0x000fe200078e0a03 */
[C---:B------:R-:W-:Y:S01]  /*1640*/  ISETP.NE.AND P0, PT, R0.reuse, RZ, PT ;  /* 0x000000ff0000720c */ /* 0x040fe20003f05270 */
[----:B------:R-:W-:Y:S01]  /*1650*/  IMAD.SHL.U32 R0, R0, 0x8, RZ ;  /* 0x0000000800007824 */ /* 0x000fe200078e00ff */
[----:B------:R-:W-:Y:S01]  /*1660*/  ULDC UR43, c[0x0][0x658] ;  /* 0x00019600002b7ab9 */ /* 0x000fe20000000800 */
[----:B------:R-:W-:Y:S01]  /*1670*/  IMAD.IADD R58, R58, 0x1, -R59 ;  /* 0x000000013a3a7824 */ /* 0x000fe200078e0a3b */
[----:B0-----:R-:W-:Y:S01]  /*1680*/  ULEA UR41, UR5, UR41, 0x18 ;  /* 0x0000002905297291 */ /* 0x001fe2000f8ec03f */
[----:B------:R-:W-:Y:S01]  /*1690*/  IMAD.SHL.U32 R60, R3, 0x2, RZ ;  /* 0x00000002033c7824 */ /* 0x000fe200078e00ff */
[----:B------:R-:W-:Y:S01]  /*16a0*/  LOP3.LUT R0, R0, 0x8, RZ, 0xc0, !PT ;  /* 0x0000000800007812 */ /* 0x000fe200078ec0ff */
[C-C-:B------:R-:W-:Y:S01]  /*16b0*/  IMAD R67, R9.reuse, -0x10, -R58.reuse ;  /* 0xfffffff009437824 */ /* 0x140fe200078e0a3a */
[----:B------:R-:W-:Y:S01]  /*16c0*/  UIADD3 UR4, UR41, 0x180, URZ ;  /* 0x0000018029047890 */ /* 0x000fe2000fffe03f */
[--C-:B------:R-:W-:Y:S01]  /*16d0*/  SHF.R.S32.HI R59, RZ, 0x1f, R58.reuse ;  /* 0x0000001fff3b7819 */ /* 0x100fe2000001143a */
[----:B------:R-:W-:Y:S01]  /*16e0*/  UIADD3 UR5, UR41, 0x10180, URZ ;  /* 0x0001018029057890 */ /* 0x000fe2000fffe03f */
[----:B------:R-:W-:Y:S01]  /*16f0*/  SEL R68, RZ, 0x1, P0 ;  /* 0x00000001ff447807 */ /* 0x000fe20000000000 */
[----:B------:R-:W-:Y:S01]  /*1700*/  UIADD3 UR52, UR41, 0x50, URZ ;  /* 0x0000005029347890 */ /* 0x000fe2000fffe03f */
[----:B-1----:R-:W-:Y:S01]  /*1710*/  SHF.L.U64.HI R62, R10, 0x3, R11 ;  /* 0x000000030a3e7819 */ /* 0x002fe2000001020b */
[----:B------:R-:W-:Y:S01]  /*1720*/  USHF.R.U32.HI UR4, URZ, 0x4, UR4 ;  /* 0x000000043f047899 */ /* 0x000fe20008011604 */
[----:B------:R-:W-:Y:S01]  /*1730*/  IMAD.WIDE R58, R9, 0x10, R58 ;  /* 0x00000010093a7825 */ /* 0x000fe200078e023a */
[----:B------:R-:W-:Y:S01]  /*1740*/  USHF.R.U32.HI UR5, URZ, 0x4, UR5 ;  /* 0x000000043f057899 */ /* 0x000fe20008011605 */
[----:B------:R-:W-:Y:S01]  /*1750*/  LOP3.LUT R69, R0, 0x8, RZ, 0x3c, !PT ;  /* 0x0000000800457812 */ /* 0x000fe200078e3cff */
[----:B------:R-:W-:Y:S01]  /*1760*/  UMOV UR6, 0xffffffff ;  /* 0xffffffff00067882 */ /* 0x000fe20000000000 */
[----:B------:R-:W-:Y:S01]  /*1770*/  ULDC UR8, c[0x0][0x284] ;  /* 0x0000a10000087ab9 */ /* 0x000fe20000000800 */
[----:B------:R-:W-:Y:S01]  /*1780*/  USEL UR50, UR37, 0x1, UP1 ;  /* 0x0000000125327887 */ /* 0x000fe20008800000 */
[----:B------:R-:W-:Y:S01]  /*1790*/  IMAD.SHL.U32 R63, R10, 0x8, RZ ;  /* 0x000000080a3f7824 */ /* 0x000fe200078e00ff */
[----:B------:R-:W-:Y:S01]  /*17a0*/  USHF.L.U32 UR6, UR6, UR43, URZ ;  /* 0x0000002b06067299 */ /* 0x000fe2000800063f */
[----:B--2---:R-:W-:Y:S01]  /*17b0*/  IMAD R64, R3, -0x2, R64 ;  /* 0xfffffffe03407824 */ /* 0x004fe200078e0240 */
[----:B------:R-:W-:Y:S01]  /*17c0*/  ULOP3.LUT UR4, UR4, 0x3fff, URZ, 0xc0, !UPT ;  /* 0x00003fff04047892 */ /* 0x000fe2000f8ec03f */
[----:B------:R-:W-:Y:S01]  /*17d0*/  LEA R65, R5, UR52, 0x3 ;  /* 0x0000003405417c11 */ /* 0x000fe2000f8e18ff */
[----:B------:R-:W-:Y:S01]  /*17e0*/  ULOP3.LUT UR5, UR5, 0x3fff, URZ, 0xc0, !UPT ;  /* 0x00003fff05057892 */ /* 0x000fe2000f8ec03f */
[----:B------:R-:W-:Y:S01]  /*17f0*/  LOP3.LUT R66, R0, 0x18, RZ, 0x3c, !PT ;  /* 0x0000001800427812 */ /* 0x000fe200078e3cff */
[----:B------:R-:W-:Y:S01]  /*1800*/  VIADD R67, R67, UR8 ;  /* 0x0000000843437c36 */ /* 0x000fe20008000000 */
[----:B------:R-:W-:Y:S01]  /*1810*/  SHF.R.S32.HI R61, RZ, 0x1f, R60 ;  /* 0x0000001fff3d7819 */ /* 0x000fe2000001143c */
[----:B------:R-:W-:Y:S01]  /*1820*/  ULDC UR42, c[0x0][0x600] ;  /* 0x00018000002a7ab9 */ /* 0x000fe20000000800 */
[----:B------:R-:W-:Y:S01]  /*1830*/  UMOV UR7, 0x1 ;  /* 0x0000000100077882 */ /* 0x000fe20000000000 */
[----:B------:R-:W-:-:S02]  /*1840*/  ULOP3.LUT UR51, UR40, 0x1, URZ, 0xfc, !UPT ;  /* 0x0000000128337892 */ /* 0x000fc4000f8efc3f */
[----:B------:R-:W-:Y:S02]  /*1850*/  USHF.L.U32 UR49, UR37, 0x1, URZ ;  /* 0x0000000125317899 */ /* 0x000fe4000800063f */
[----:B------:R-:W-:Y:S02]  /*1860*/  USHF.L.U64.HI UR36, UR54, 0x1, UR39 ;  /* 0x0000000136247899 */ /* 0x000fe40008010227 */
[----:B------:R-:W-:Y:S02]  /*1870*/  UIADD3 UR42, UR42, -0x1, URZ ;  /* 0xffffffff2a2a7890 */ /* 0x000fe4000fffe03f */
[----:B------:R-:W-:Y:S02]  /*1880*/  USHF.L.U32 UR43, UR7, UR43, URZ ;  /* 0x0000002b072b7299 */ /* 0x000fe4000800063f */
[----:B------:R-:W-:Y:S02]  /*1890*/  UIADD3 UR50, -UR50, UR37, URZ ;  /* 0x0000002532327290 */ /* 0x000fe4000fffe13f */
[----:B------:R-:W-:-:S02]  /*18a0*/  ULOP3.LUT UR45, URZ, UR6, URZ, 0x33, !UPT ;  /* 0x000000063f2d7292 */ /* 0x000fc4000f8e333f */
[----:B------:R-:W-:Y:S02]  /*18b0*/  USEL UR46, URZ, 0x1, !UP0 ;  /* 0x000000013f2e7887 */ /* 0x000fe4000c000000 */
[----:B------:R-:W-:Y:S02]  /*18c0*/  ULOP3.LUT UR47, UR4, 0x10000, URZ, 0xfc, !UPT ;  /* 0x00010000042f7892 */ /* 0x000fe4000f8efc3f */
[----:B------:R-:W-:-:S12]  /*18d0*/  ULOP3.LUT UR48, UR5, 0x10000, URZ, 0xfc, !UPT ;  /* 0x0001000005307892 */ /* 0x000fd8000f8efc3f */
.L_x_101:
[----:B------:R-:W-:-:S04]  /*18e0*/  SHF.L.U32 R0, R68, 0x1f, RZ ;  /* 0x0000001f44007819 */ /* 0x000fc800000006ff */
[----:B------:R-:W0:Y:S02]  /*18f0*/  SYNCS.PHASECHK.TRANS64.TRYWAIT P0, [R65+URZ+-0x8], R0 ;  /* 0xfffff800410075a7 */ /* 0x000e24000800017f */
[----:B01234-:R-:W-:Y:S05]  /*1900*/  @!P0 BRA `(.L_x_18) ;  /* 0x0000004800288947 */ /* 0x01ffea0003800000 */
.L_x_123:
[----:B------:R-:W-:Y:S02]  /*1910*/  ULDC UR4, c[0x0][0x28c] ;  /* 0x0000a30000047ab9 */ /* 0x000fe40000000800 */
[----:B------:R-:W-:-:S13]  /*1920*/  ISETP.LT.AND P0, PT, RZ, UR4, PT ;  /* 0x00000004ff007c0c */ /* 0x000fda000bf01270 */
[----:B------:R-:W-:Y:S05]  /*1930*/  @P0 BRA `(.L_x_19) ;  /* 0x0000000000400947 */ /* 0x000fea0003800000 */
[----:B0-----:R-:W-:Y:S01]  /*1940*/  MOV R0, 0x0 ;  /* 0x0000000000007802 */ /* 0x001fe20000000f00 */
[----:B------:R-:W-:Y:S01]  /*1950*/  ULDC.64 UR4, c[0x4][0x68] ;  /* 0x01001a0000047ab9 */ /* 0x000fe20000000a00 */
[----:B------:R-:W-:Y:S01]  /*1960*/  ULDC.64 UR6, c[0x4][0x8] ;  /* 0x0100020000067ab9 */ /* 0x000fe20000000a00 */
[----:B------:R-:W-:Y:S01]  /*1970*/  IMAD.U32 R4, RZ, RZ, UR4 ;  /* 0x00000004ff047e24 */ /* 0x000fe2000f8e00ff */
[----:B------:R0:W1:Y:S01]  /*1980*/  LDC.64 R14, c[0x4][R0] ;  /* 0x01000000000e7b82 */ /* 0x0000620000000a00 */
[----:B------:R-:W-:Y:S01]  /*1990*/  IMAD.U32 R5, RZ, RZ, UR5 ;  /* 0x00000005ff057e24 */ /* 0x000fe2000f8e00ff */
[----:B------:R-:W-:Y:S01]  /*19a0*/  ULDC.64 UR4, c[0x4][0x70] ;  /* 0x01001c0000047ab9 */ /* 0x000fe20000000a00 */
[----:B------:R-:W-:Y:S02]  /*19b0*/  IMAD.U32 R10, RZ, RZ, UR6 ;  /* 0x00000006ff0a7e24 */ /* 0x000fe4000f8e00ff */
[----:B------:R-:W-:Y:S02]  /*19c0*/  IMAD.U32 R6, RZ, RZ, UR4 ;  /* 0x00000004ff067e24 */ /* 0x000fe4000f8e00ff */
[----:B------:R-:W-:-:S02]  /*19d0*/  IMAD.U32 R7, RZ, RZ, UR5 ;  /* 0x00000005ff077e24 */ /* 0x000fc4000f8e00ff */
[----:B------:R-:W-:Y:S02]  /*19e0*/  IMAD.U32 R11, RZ, RZ, UR7 ;  /* 0x00000007ff0b7e24 */ /* 0x000fe4000f8e00ff */
[----:B------:R-:W-:Y:S02]  /*19f0*/  IMAD.MOV.U32 R8, RZ, RZ, 0x1e1 ;  /* 0x000001e1ff087424 */ /* 0x000fe400078e00ff */
[----:B------:R-:W-:Y:S02]  /*1a00*/  IMAD.MOV.U32 R12, RZ, RZ, 0x1 ;  /* 0x00000001ff0c7424 */ /* 0x000fe400078e00ff */
[----:B0-----:R-:W-:-:S07]  /*1a10*/  IMAD.MOV.U32 R13, RZ, RZ, RZ ;  /* 0x000000ffff0d7224 */ /* 0x001fce00078e00ff */
[----:B------:R-:W-:-:S07]  /*1a20*/  LEPC R20, `(.L_x_19) ;  /* 0x000000001014794e */ /* 0x000fce0000000000 */
[----:B-1---5:R-:W-:Y:S05]  /*1a30*/  CALL.ABS.NOINC R14 ;  /* 0x000000000e007343 */ /* 0x022fea0003c00000 */
.L_x_19:
[----:B0-----:R-:W-:-:S05]  /*1a40*/  IMAD.U32 R0, RZ, RZ, UR51 ;  /* 0x00000033ff007e24 */ /* 0x001fca000f8e00ff */
[----:B------:R-:W-:-:S13]  /*1a50*/  ISETP.NE.AND P0, PT, R0, 0x3, PT ;  /* 0x000000030000780c */ /* 0x000fda0003f05270 */
[----:B------:R-:W-:Y:S05]  /*1a60*/  @!P0 BRA `(.L_x_20) ;  /* 0x0000000000048947 */ /* 0x000fea0003800000 */
[----:B------:R-:W-:Y:S01]  /*1a70*/  BPT.TRAP 0x1 ;  /* 0x000000040000795c */ /* 0x000fe20000300000 */
.L_x_20:
[----:B------:R-:W-:Y:S02]  /*1a80*/  IMAD.U32 R3, RZ, RZ, UR44 ;  /* 0x0000002cff037e24 */ /* 0x000fe4000f8e00ff */
[----:B------:R-:W-:-:S03]  /*1a90*/  IMAD.U32 R0, RZ, RZ, UR46 ;  /* 0x0000002eff007e24 */ /* 0x000fc6000f8e00ff */
[----:B------:R-:W-:Y:S02]  /*1aa0*/  LEA R3, R3, UR41, 0x3 ;  /* 0x0000002903037c11 */ /* 0x000fe4000f8e18ff */
[----:B------:R-:W-:-:S04]  /*1ab0*/  SHF.L.U32 R0, R0, 0x1f, RZ ;  /* 0x0000001f00007819 */ /* 0x000fc800000006ff */
[----:B------:R0:W1:Y:S01]  /*1ac0*/  SYNCS.PHASECHK.TRANS64.TRYWAIT P1, [R3+URZ], R0 ;  /* 0x00000000030075a7 */ /* 0x000062000802017f */
[----:B------:R-:W-:Y:S05]  /*1ad0*/  @!P0 BRA `(.L_x_21) ;  /* 0x0000000000048947 */ /* 0x000fea0003800000 */
[----:B------:R-:W-:Y:S01]  /*1ae0*/  BPT.TRAP 0x1 ;  /* 0x000000040000795c */ /* 0x000fe20000300000 */
.L_x_21:
[----:B-1----:R-:W-:Y:S05]  /*1af0*/  @P1 BRA `(.L_x_22) ;  /* 0x0000000000081947 */ /* 0x002fea0003800000 */
[----:B------:R-:W1:Y:S02]  /*1b00*/  SYNCS.PHASECHK.TRANS64.TRYWAIT P1, [R3+URZ], R0 ;  /* 0x00000000030075a7 */ /* 0x000e64000802017f */
[----:B-1----:R-:W-:Y:S05]  /*1b10*/  @!P1 BRA `(.L_x_23) ;  /* 0x0000004400b89947 */ /* 0x002fea0003800000 */
.L_x_22:
[----:B------:R-:W-:Y:S05]  /*1b20*/  WARPSYNC.ALL ;  /* 0x0000000000007948 */ /* 0x000fea0003800000 */
[----:B------:R-:W-:Y:S01]  /*1b30*/  ULEA UR9, UR44, UR47, 0xa ;  /* 0x0000002f2c097291 */ /* 0x000fe2000f8e503f */
[----:B------:R-:W-:Y:S01]  /*1b40*/  WARPGROUP.ARRIVE ;  /* 0x00000000000079c5 */ /* 0x000fe20000000000 */
[----:B------:R-:W-:Y:S01]  /*1b50*/  ULEA UR8, UR44, UR48, 0xa ;  /* 0x000000302c087291 */ /* 0x000fe2000f8e503f */
[----:B01----:R-:W-:Y:S01]  /*1b60*/  IMAD.U32 R0, RZ, RZ, UR50 ;  /* 0x00000032ff007e24 */ /* 0x003fe2000f8e00ff */
[----:B------:R-:W-:Y:S01]  /*1b70*/  UMOV UR5, 0x40000040 ;  /* 0x4000004000057882 */ /* 0x000fe20000000000 */
[----:B------:R-:W-:-:S02]  /*1b80*/  UMOV UR7, 0x40000040 ;  /* 0x4000004000077882 */ /* 0x000fc40000000000 */
[----:B------:R-:W-:Y:S01]  /*1b90*/  UMOV UR4, UR9 ;  /* 0x0000000900047c82 */ /* 0x000fe20008000000 */
[----:B------:R-:W-:Y:S01]  /*1ba0*/  ISETP.GE.AND P1, PT, R0, 0x1, PT ;  /* 0x000000010000780c */ /* 0x000fe20003f26270 */
[----:B------:R-:W-:Y:S02]  /*1bb0*/  UMOV UR6, UR8 ;  /* 0x0000000800067c82 */ /* 0x000fe40008000000 */
[----:B------:R-:W-:Y:S01]  /*1bc0*/  HGMMA.64x64x16.F32.BF16 R24, gdesc[UR4], RZ, !UPT, gsb0 ;  /* 0x00e00000041879f0 */ /* 0x000fe2000c0018ff */
[----:B------:R-:W-:Y:S02]  /*1bd0*/  UIADD3 UR4, UR9, 0x2, URZ ;  /* 0x0000000209047890 */ /* 0x000fe4000fffe03f */
[----:B------:R-:W-:Y:S01]  /*1be0*/  UIADD3 UR6, UR8, 0x2, URZ ;  /* 0x0000000208067890 */ /* 0x000fe2000fffe03f */
[----:B------:R-:W-:Y:S01]  /*1bf0*/  UMOV UR5, 0x40000040 ;  /* 0x4000004000057882 */ /* 0x000fe20000000000 */
[----:B------:R-:W-:Y:S01]  /*1c00*/  UMOV UR7, 0x40000040 ;  /* 0x4000004000077882 */ /* 0x000fe20000000000 */
[----:B------:R-:W-:-:S02]  /*1c10*/  WARPGROUP.DEPBAR.LE gsb0, 0x0 ;  /* 0x00008000000079c5 */ /* 0x000fc40000010000 */
[----:B------:R-:W-:-:S06]  /*1c20*/  WARPGROUP.ARRIVE ;  /* 0x00000000000079c5 */ /* 0x000fcc0000000000 */
[----:B------:R-:W-:Y:S01]  /*1c30*/  HGMMA.64x64x16.F32.BF16 R24, gdesc[UR4], R24, gsb0 ;  /* 0x00e00000041879f0 */ /* 0x000fe20008001818 */
[----:B------:R-:W-:Y:S02]  /*1c40*/  UIADD3 UR4, UR9, 0x4, URZ ;  /* 0x0000000409047890 */ /* 0x000fe4000fffe03f */
[----:B------:R-:W-:Y:S01]  /*1c50*/  UIADD3 UR6, UR8, 0x4, URZ ;  /* 0x0000000408067890 */ /* 0x000fe2000fffe03f */
[----:B------:R-:W-:Y:S01]  /*1c60*/  UMOV UR5, 0x40000040 ;  /* 0x4000004000057882 */ /* 0x000fe20000000000 */
[----:B------:R-:W-:Y:S01]  /*1c70*/  UMOV UR7, 0x40000040 ;  /* 0x4000004000077882 */ /* 0x000fe20000000000 */
[----:B------:R-:W-:Y:S02]  /*1c80*/  WARPGROUP.DEPBAR.LE gsb0, 0x0 ;  /* 0x00008000000079c5 */ /* 0x000fe40000010000 */
        /* <DEDUP_REMOVED lines=36> */
[----:B------:R-:W-:Y:S03]  /*1ed0*/  HGMMA.64x64x16.F32.BF16 R24, gdesc[UR4], R24, gsb0 ;  /* 0x00e00000041879f0 */ /* 0x000fe60008001818 */
[----:B------:R-:W-:Y:S02]  /*1ee0*/  WARPGROUP.DEPBAR.LE gsb0, 0x0 ;  /* 0x00008000000079c5 */ /* 0x000fe40000010000 */
[----:B------:R-:W-:Y:S05]  /*1ef0*/  @!P1 BRA `(.L_x_24) ;  /* 0x0000000400889947 */ /* 0x000fea0003800000 */
[----:B------:R-:W-:Y:S01]  /*1f00*/  UIADD3 UR8, UR44, 0x1, URZ ;  /* 0x000000012c087890 */ /* 0x000fe2000fffe03f */
[----:B------:R-:W-:Y:S02]  /*1f10*/  IMAD.U32 R0, RZ, RZ, UR50 ;  /* 0x00000032ff007e24 */ /* 0x000fe4000f8e00ff */
[----:B------:R-:W-:Y:S01]  /*1f20*/  IMAD.U32 R3, RZ, RZ, UR44 ;  /* 0x0000002cff037e24 */ /* 0x000fe2000f8e00ff */
[----:B------:R-:W-:-:S04]  /*1f30*/  UISETP.NE.AND UP0, UPT, UR8, 0x4, UPT ;  /* 0x000000040800788c */ /* 0x000fc8000bf05270 */
[----:B------:R-:W-:Y:S02]  /*1f40*/  USEL UR4, URZ, 0x1, UP0 ;  /* 0x000000013f047887 */ /* 0x000fe40008000000 */
[----:B------:R-:W-:Y:S02]  /*1f50*/  USEL UR8, UR8, URZ, UP0 ;  /* 0x0000003f08087287 */ /* 0x000fe40008000000 */
[----:B------:R-:W-:-:S06]  /*1f60*/  ULOP3.LUT UR4, UR46, UR4, URZ, 0x3c, !UPT ;  /* 0x000000042e047292 */ /* 0x000fcc000f8e3c3f */
[----:B------:R-:W-:-:S07]  /*1f70*/  IMAD.U32 R6, RZ, RZ, UR4 ;  /* 0x00000004ff067e24 */ /* 0x000fce000f8e00ff */
.L_x_31:
[----:B------:R-:W-:Y:S05]  /*1f80*/  @!P0 BRA `(.L_x_25) ;  /* 0x0000000000048947 */ /* 0x000fea0003800000 */
[----:B------:R-:W-:Y:S01]  /*1f90*/  BPT.TRAP 0x1 ;  /* 0x000000040000795c */ /* 0x000fe20000300000 */
.L_x_25:
[----:B------:R-:W-:Y:S01]  /*1fa0*/  ULEA UR4, UR8, UR41, 0x3 ;  /* 0x0000002908047291 */ /* 0x000fe2000f8e183f */
[----:B------:R-:W-:-:S08]  /*1fb0*/  SHF.L.U32 R4, R6, 0x1f, RZ ;  /* 0x0000001f06047819 */ /* 0x000fd000000006ff */
[----:B------:R0:W1:Y:S01]  /*1fc0*/  SYNCS.PHASECHK.TRANS64.TRYWAIT P1, [UR4], R4 ;  /* 0x00000004ff0075a7 */ /* 0x0000620008020144 */
[----:B------:R-:W-:Y:S05]  /*1fd0*/  @!P0 BRA `(.L_x_26) ;  /* 0x0000000000048947 */ /* 0x000fea0003800000 */
[----:B------:R-:W-:Y:S01]  /*1fe0*/  BPT.TRAP 0x1 ;  /* 0x000000040000795c */ /* 0x000fe20000300000 */
.L_x_26:
[----:B-1----:R-:W-:Y:S05]  /*1ff0*/  @P1 BRA `(.L_x_27) ;  /* 0x0000000000081947 */ /* 0x002fea0003800000 */
[----:B------:R-:W1:Y:S02]  /*2000*/  SYNCS.PHASECHK.TRANS64.TRYWAIT P1, [UR4], R4 ;  /* 0x00000004ff0075a7 */ /* 0x000e640008020144 */
[----:B-1----:R-:W-:Y:S05]  /*2010*/  @!P1 BRA `(.L_x_28) ;  /* 0x00000040008c9947 */ /* 0x002fea0003800000 */
.L_x_27:
[----:B------:R-:W-:Y:S01]  /*2020*/  ULEA UR10, UR8, UR47, 0xa ;  /* 0x0000002f080a7291 */ /* 0x000fe2000f8e503f */
[----:B------:R-:W-:Y:S01]  /*2030*/  WARPGROUP.ARRIVE ;  /* 0x00000000000079c5 */ /* 0x000fe20000000000 */
[----:B------:R-:W-:Y:S01]  /*2040*/  ULEA UR9, UR8, UR48, 0xa ;  /* 0x0000003008097291 */ /* 0x000fe2000f8e503f */
[----:B------:R-:W-:Y:S01]  /*2050*/  UMOV UR5, 0x40000040 ;  /* 0x4000004000057882 */ /* 0x000fe20000000000 */
[----:B------:R-:W-:-:S03]  /*2060*/  UMOV UR7, 0x40000040 ;  /* 0x4000004000077882 */ /* 0x000fc60000000000 */
[----:B------:R-:W-:Y:S02]  /*2070*/  UMOV UR4, UR10 ;  /* 0x0000000a00047c82 */ /* 0x000fe40008000000 */
[----:B------:R-:W-:Y:S02]  /*2080*/  UMOV UR6, UR9 ;  /* 0x0000000900067c82 */ /* 0x000fe40008000000 */
[----:B------:R-:W-:Y:S01]  /*2090*/  HGMMA.64x64x16.F32.BF16 R24, gdesc[UR4], R24, gsb0 ;  /* 0x00e00000041879f0 */ /* 0x000fe20008001818 */
        /* <DEDUP_REMOVED lines=51> */
[----:B------:R-:W-:Y:S01]  /*23d0*/  BPT.TRAP 0x1 ;  /* 0x000000040000795c */ /* 0x000fe20000300000 */
.L_x_29:
[----:B------:R-:W-:Y:S01]  /*23e0*/  ISETP.NE.AND P1, PT, R23, RZ, PT ;  /* 0x000000ff1700720c */ /* 0x000fe20003f25270 */
[----:B------:R-:W-:-:S12]  /*23f0*/  UISETP.GT.U32.AND UP0, UPT, UR40, 0x1, UPT ;  /* 0x000000012800788c */ /* 0x000fd8000bf04070 */
[----:B01----:R-:W-:-:S05]  /*2400*/  @P1 LEA R4, R3, UR41, 0x3 ;  /* 0x0000002903041c11 */ /* 0x003fca000f8e18ff */
[----:B------:R-:W-:-:S05]  /*2410*/  @P1 VIADD R5, R4, 0x20 ;  /* 0x0000002004051836 */ /* 0x000fca0000000000 */
[----:B------:R-:W-:-:S04]  /*2420*/  @P1 PRMT R5, R22, 0x654, R5 ;  /* 0x0000065416051816 */ /* 0x000fc80000000005 */
[----:B------:R0:W-:Y:S01]  /*2430*/  @P1 SYNCS.ARRIVE.TRANS64.RED.A1T0 RZ, [R5+URZ], RZ ;  /* 0x000000ff05ff19a7 */ /* 0x0001e2000810043f */
[----:B------:R-:W-:-:S13]  /*2440*/  PLOP3.LUT P1, PT, PT, PT, UP0, 0x80, 0x0 ;  /* 0x000000000000781c */ /* 0x000fda0003f2f008 */
[----:B0-----:R-:W-:Y:S05]  /*2450*/  @P1 BRA `(.L_x_30) ;  /* 0x0000000000041947 */ /* 0x001fea0003800000 */
[----:B------:R-:W-:Y:S01]  /*2460*/  BPT.TRAP 0x1 ;  /* 0x000000040000795c */ /* 0x000fe20000300000 */
.L_x_30:
[----:B------:R-:W-:Y:S01]  /*2470*/  UIADD3 UR8, UR8, 0x1, URZ ;  /* 0x0000000108087890 */ /* 0x000fe2000fffe03f */
[C---:B------:R-:W-:Y:S01]  /*2480*/  ISETP.GT.AND P2, PT, R0.reuse, 0x1, PT ;  /* 0x000000010000780c */ /* 0x040fe20003f44270 */
[----:B------:R-:W-:Y:S02]  /*2490*/  VIADD R3, R3, 0x1 ;  /* 0x0000000103037836 */ /* 0x000fe40000000000 */
[----:B------:R-:W-:Y:S01]  /*24a0*/  UISETP.NE.AND UP0, UPT, UR8, 0x4, UPT ;  /* 0x000000040800788c */ /* 0x000fe2000bf05270 */
[----:B------:R-:W-:Y:S02]  /*24b0*/  VIADD R0, R0, 0xffffffff ;  /* 0xffffffff00007836 */ /* 0x000fe40000000000 */
[C---:B------:R-:W-:Y:S01]  /*24c0*/  ISETP.NE.AND P1, PT, R3.reuse, 0x4, PT ;  /* 0x000000040300780c */ /* 0x040fe20003f25270 */
[----:B------:R-:W-:Y:S02]  /*24d0*/  USEL UR4, URZ, 0x1, UP0 ;  /* 0x000000013f047887 */ /* 0x000fe40008000000 */
[----:B------:R-:W-:Y:S01]  /*24e0*/  USEL UR8, UR8, URZ, UP0 ;  /* 0x0000003f08087287 */ /* 0x000fe20008000000 */
[----:B------:R-:W-:-:S03]  /*24f0*/  SEL R3, R3, RZ, P1 ;  /* 0x000000ff03037207 */ /* 0x000fc60000800000 */
[----:B------:R-:W-:Y:S01]  /*2500*/  LOP3.LUT R6, R6, UR4, RZ, 0x3c, !PT ;  /* 0x0000000406067c12 */ /* 0x000fe2000f8e3cff */
[----:B------:R-:W-:Y:S07]  /*2510*/  @P2 BRA `(.L_x_31) ;  /* 0xfffffff800982947 */ /* 0x000fee000383ffff */
.L_x_24:
[----:B------:R-:W0:Y:S01]  /*2520*/  LDC R0, c[0x0][0x28c] ;  /* 0x0000a300ff007b82 */ /* 0x000e220000000800 */
[----:B------:R1:W-:Y:S01]  /*2530*/  SYNCS.ARRIVE.TRANS64.A1T0 RZ, [R69+UR52], RZ ;  /* 0x000000ff45ff79a7 */ /* 0x0003e20008100034 */
[----:B0-----:R-:W-:-:S13]  /*2540*/  ISETP.GE.AND P1, PT, R0, 0x1, PT ;  /* 0x000000010000780c */ /* 0x001fda0003f26270 */
[----:B-1----:R-:W-:Y:S05]  /*2550*/  @!P1 BRA `(.L_x_32) ;  /* 0x0000000000409947 */ /* 0x002fea0003800000 */
[----:B------:R-:W-:Y:S05]  /*2560*/  @!P0 BRA `(.L_x_33) ;  /* 0x0000000000048947 */ /* 0x000fea0003800000 */
[----:B------:R-:W-:Y:S01]  /*2570*/  BPT.TRAP 0x1 ;  /* 0x000000040000795c */ /* 0x000fe20000300000 */
.L_x_33:
[----:B------:R-:W-:Y:S01]  /*2580*/  ISETP.NE.AND P0, PT, R23, RZ, PT ;  /* 0x000000ff1700720c */ /* 0x000fe20003f05270 */
[----:B------:R-:W-:-:S12]  /*2590*/  IMAD.U32 R3, RZ, RZ, UR41 ;  /* 0x00000029ff037e24 */ /* 0x000fd8000f8e00ff */
[----:B------:R-:W-:-:S05]  /*25a0*/  VOTEU.ANY UP0, P0 ;  /* 0x00000000003f7886 */ /* 0x000fca0000000100 */
[----:B------:R-:W-:Y:S02]  /*25b0*/  @UP0 UIADD3 UR4, UR50, UR44, URZ ;  /* 0x0000002c32040290 */ /* 0x000fe4000fffe03f */
[----:B------:R-:W-:-:S04]  /*25c0*/  UISETP.GT.U32.AND UP0, UPT, UR40, 0x1, UPT ;  /* 0x000000012800788c */ /* 0x000fc8000bf04070 */
[----:B------:R-:W-:-:S04]  /*25d0*/  IMAD.U32 R0, RZ, RZ, UR4 ;  /* 0x00000004ff007e24 */ /* 0x000fc8000f8e00ff */
[----:B------:R-:W-:-:S05]  /*25e0*/  @P0 IMAD.SHL.U32 R0, R0, 0x8, RZ ;  /* 0x0000000800000824 */ /* 0x000fca00078e00ff */
[----:B------:R-:W-:-:S04]  /*25f0*/  @P0 LOP3.LUT R0, R0, 0x18, RZ, 0xc0, !PT ;  /* 0x0000001800000812 */ /* 0x000fc800078ec0ff */
[----:B------:R-:W-:-:S04]  /*2600*/  @P0 IADD3 R3, R3, 0x20, R0 ;  /* 0x0000002003030810 */ /* 0x000fc80007ffe000 */
[----:B------:R-:W-:-:S04]  /*2610*/  @P0 PRMT R3, R22, 0x654, R3 ;  /* 0x0000065416030816 */ /* 0x000fc80000000003 */
[----:B------:R0:W-:Y:S01]  /*2620*/  @P0 SYNCS.ARRIVE.TRANS64.RED.A1T0 RZ, [R3+URZ], RZ ;  /* 0x000000ff03ff09a7 */ /* 0x0001e2000810043f */
[----:B------:R-:W-:-:S13]  /*2630*/  PLOP3.LUT P0, PT, PT, PT, UP0, 0x80, 0x0 ;  /* 0x000000000000781c */ /* 0x000fda0003f0f008 */
[----:B0-----:R-:W-:Y:S05]  /*2640*/  @P0 BRA `(.L_x_32) ;  /* 0x0000000000040947 */ /* 0x001fea0003800000 */
[----:B------:R-:W-:Y:S01]  /*2650*/  BPT.TRAP 0x1 ;  /* 0x000000040000795c */ /* 0x000fe20000300000 */
.L_x_32:
[----:B------:R-:W-:Y:S02]  /*2660*/  SHF.L.U32 R0, R68, 0x1f, RZ ;  /* 0x0000001f44007819 */ /* 0x000fe400000006ff */
[----:B------:R-:W-:Y:S02]  /*2670*/  SHF.R.S32.HI R9, RZ, 0x1f, R19 ;  /* 0x0000001fff097819 */ /* 0x000fe40000011413 */
[----:B------:R-:W0:Y:S02]  /*2680*/  SYNCS.PHASECHK.TRANS64.TRYWAIT P0, [R65+URZ+0x8], R0 ;  /* 0x00000800410075a7 */ /* 0x000e24000800017f */
[----:B0-----:R-:W-:Y:S05]  /*2690*/  @!P0 BRA `(.L_x_34) ;  /* 0x0000003c00048947 */ /* 0x001fea0003800000 */
.L_x_124:
[----:B------:R-:W-:Y:S01]  /*26a0*/  ULDC.64 UR4, c[0x0][0x5d0] ;  /* 0x0001740000047ab9 */ /* 0x000fe20000000a00 */
[----:B------:R-:W-:Y:S01]  /*26b0*/  ULDC UR6, c[0x0][0x284] ;  /* 0x0000a10000067ab9 */ /* 0x000fe20000000800 */
[----:B0-----:R-:W-:Y:S02]  /*26c0*/  IMAD R0, R9, UR4, RZ ;  /* 0x0000000409007c24 */ /* 0x001fe4000f8e02ff */
[----:B------:R-:W-:Y:S02]  /*26d0*/  IMAD.SHL.U32 R10, R2, 0x40, RZ ;  /* 0x00000040020a7824 */ /* 0x000fe400078e00ff */
[C---:B------:R-:W-:Y:S02]  /*26e0*/  IMAD R5, R19.reuse, UR5, R0 ;  /* 0x0000000513057c24 */ /* 0x040fe4000f8e0200 */
[----:B------:R-:W-:Y:S01]  /*26f0*/  IMAD.SHL.U32 R0, R18, 0x40, RZ ;  /* 0x0000004012007824 */ /* 0x000fe200078e00ff */
[----:B------:R-:W-:Y:S01]  /*2700*/  SHF.R.S32.HI R11, RZ, 0x1f, R10 ;  /* 0x0000001fff0b7819 */ /* 0x000fe2000001140a */
[----:B------:R-:W-:Y:S01]  /*2710*/  IMAD.WIDE.U32 R2, R19, UR4, R60 ;  /* 0x0000000413027c25 */ /* 0x000fe2000f8e003c */
[----:B------:R-:W-:-:S02]  /*2720*/  ULDC.64 UR4, c[0x0][0x5c8] ;  /* 0x0001720000047ab9 */ /* 0x000fc40000000a00 */
[----:B------:R-:W-:Y:S01]  /*2730*/  ISETP.GE.AND P0, PT, R0, UR6, PT ;  /* 0x0000000600007c0c */ /* 0x000fe2000bf06270 */
[----:B------:R-:W-:Y:S01]  /*2740*/  ULDC UR6, c[0x0][0x288] ;  /* 0x0000a20000067ab9 */ /* 0x000fe20000000800 */
[----:B------:R-:W-:Y:S01]  /*2750*/  IADD3 R2, P1, R10, R2, RZ ;  /* 0x000000020a027210 */ /* 0x000fe20007f3e0ff */
[----:B------:R-:W-:Y:S01]  /*2760*/  IMAD.WIDE R14, R18, 0x40, R58 ;  /* 0x00000040120e7825 */ /* 0x000fe200078e023a */
[----:B------:R-:W-:Y:S02]  /*2770*/  ISETP.GE.OR P0, PT, R10, UR6, P0 ;  /* 0x000000060a007c0c */ /* 0x000fe40008706670 */
[----:B------:R-:W-:Y:S01]  /*2780*/  IADD3.X R3, R11, R3, R5, P1, !PT ;  /* 0x000000030b037210 */ /* 0x000fe20000ffe405 */
[----:B------:R-:W-:-:S04]  /*2790*/  IMAD R7, R15, UR4, RZ ;  /* 0x000000040f077c24 */ /* 0x000fc8000f8e02ff */
[C---:B------:R-:W-:Y:S02]  /*27a0*/  IMAD R7, R14.reuse, UR5, R7 ;  /* 0x000000050e077c24 */ /* 0x040fe4000f8e0207 */
[----:B------:R-:W-:-:S04]  /*27b0*/  IMAD.WIDE.U32 R20, R14, UR4, R2 ;  /* 0x000000040e147c25 */ /* 0x000fc8000f8e0002 */
[----:B------:R-:W-:Y:S05]  /*27c0*/  @P0 BRA `(.L_x_35) ;  /* 0x0000002000580947 */ /* 0x000fea0003800000 */
[----:B-----5:R-:W-:Y:S01]  /*27d0*/  FSETP.NEU.AND P1, PT, R57, RZ, PT ;  /* 0x000000ff3900720b */ /* 0x020fe20003f2d000 */
[----:B------:R-:W-:Y:S01]  /*27e0*/  IMAD.IADD R70, R64, 0x1, -R10 ;  /* 0x0000000140467824 */ /* 0x000fe200078e0a0a */
[----:B------:R-:W-:Y:S01]  /*27f0*/  BSSY B0, `(.L_x_35) ;  /* 0x0000213000007945 */ /* 0x000fe20003800000 */
[----:B------:R-:W-:Y:S02]  /*2800*/  IMAD.IADD R0, R67, 0x1, -R0 ;  /* 0x0000000143007824 */ /* 0x000fe400078e0a00 */
[----:B------:R-:W-:Y:S01]  /*2810*/  IMAD.IADD R5, R21, 0x1, R7 ;  /* 0x0000000115057824 */ /* 0x000fe200078e0207 */
[----:B------:R-:W-:-:S04]  /*2820*/  ISETP.GT.AND P0, PT, R70, RZ, PT ;  /* 0x000000ff4600720c */ /* 0x000fc80003f04270 */
[----:B------:R-:W-:-:S03]  /*2830*/  ISETP.GT.AND P2, PT, R0, RZ, P0 ;  /* 0x000000ff0000720c */ /* 0x000fc60000744270 */
[----:B------:R-:W-:Y:S10]  /*2840*/  @!P1 BRA `(.L_x_36) ;  /* 0x0000001400dc9947 */ /* 0x000ff40003800000 */
[----:B------:R-:W0:Y:S01]  /*2850*/  LDC.64 R72, c[0x0][0x5b8] ;  /* 0x00016e00ff487b82 */ /* 0x000e220000000a00 */
[----:B------:R-:W-:-:S07]  /*2860*/  ULDC.64 UR4, c[0x0][0x5c0] ;  /* 0x0001700000047ab9 */ /* 0x000fce0000000a00 */
[----:B------:R-:W1:Y:S08]  /*2870*/  LDC.64 R74, c[0x0][0x5b0] ;  /* 0x00016c00ff4a7b82 */ /* 0x000e700000000a00 */
[----:B------:R-:W2:Y:S01]  /*2880*/  LDC.64 R76, c[0x0][0x5a8] ;  /* 0x00016a00ff4c7b82 */ /* 0x000ea20000000a00 */
[-C--:B0-----:R-:W-:Y:S02]  /*2890*/  IMAD R4, R9, R72.reuse, RZ ;  /* 0x0000004809047224 */ /* 0x081fe400078e02ff */
[----:B------:R-:W-:-:S04]  /*28a0*/  IMAD.WIDE.U32 R2, R19, R72, R60 ;  /* 0x0000004813027225 */ /* 0x000fc800078e003c */
[----:B------:R-:W-:Y:S01]  /*28b0*/  IMAD R21, R19, R73, R4 ;  /* 0x0000004913157224 */ /* 0x000fe200078e0204 */
[----:B------:R-:W-:Y:S01]  /*28c0*/  IADD3 R6, P1, R10, R2, RZ ;  /* 0x000000020a067210 */ /* 0x000fe20007f3e0ff */
[----:B-1----:R-:W-:-:S03]  /*28d0*/  IMAD R2, R15, R74, RZ ;  /* 0x0000004a0f027224 */ /* 0x002fc600078e02ff */
[----:B------:R-:W-:Y:S01]  /*28e0*/  IADD3.X R7, R11, R3, R21, P1, !PT ;  /* 0x000000030b077210 */ /* 0x000fe20000ffe415 */
[C---:B------:R-:W-:Y:S02]  /*28f0*/  IMAD R71, R14.reuse, R75, R2 ;  /* 0x0000004b0e477224 */ /* 0x040fe400078e0202 */
[----:B------:R-:W-:-:S04]  /*2900*/  IMAD.WIDE.U32 R2, R14, R74, R6 ;  /* 0x0000004a0e027225 */ /* 0x000fc800078e0006 */
[----:B------:R-:W-:Y:S01]  /*2910*/  IMAD.IADD R3, R3, 0x1, R71 ;  /* 0x0000000103037824 */ /* 0x000fe200078e0247 */
[----:B--2---:R-:W-:-:S04]  /*2920*/  LEA R8, P1, R2, R76, 0x1 ;  /* 0x0000004c02087211 */ /* 0x004fc800078208ff */
[----:B------:R-:W-:-:S05]  /*2930*/  LEA.HI.X R9, R2, R77, R3, 0x1, P1 ;  /* 0x0000004d02097211 */ /* 0x000fca00008f0c03 */
[----:B------:R-:W2:Y:S01]  /*2940*/  @P2 LDG.E.LTC128B.U16 R18, desc[UR56][R8.64] ;  /* 0x0000003808122981 */ /* 0x000ea2000c1e1520 */
[----:B------:R-:W-:Y:S01]  /*2950*/  IMAD.WIDE.U32 R2, R14, R74, R10 ;  /* 0x0000004a0e027225 */ /* 0x000fe200078e000a */
[----:B------:R-:W-:Y:S02]  /*2960*/  BSSY B1, `(.L_x_37) ;  /* 0x0000015000017945 */ /* 0x000fe40003800000 */
[----:B------:R-:W-:-:S04]  /*2970*/  IADD3 R12, P1, R60, R2, RZ ;  /* 0x000000023c0c7210 */ /* 0x000fc80007f3e0ff */
[----:B------:R-:W-:Y:S02]  /*2980*/  IADD3.X R13, R61, R71, R3, P1, !PT ;  /* 0x000000473d0d7210 */ /* 0x000fe40000ffe403 */
[----:B------:R-:W-:Y:S01]  /*2990*/  LEA R4, P1, R20, UR4, 0x1 ;  /* 0x0000000414047c11 */ /* 0x000fe2000f8208ff */
[----:B------:R-:W-:-:S03]  /*29a0*/  IMAD.WIDE.U32 R12, R19, R72, R12 ;  /* 0x00000048130c7225 */ /* 0x000fc600078e000c */
[----:B------:R-:W-:Y:S02]  /*29b0*/  LEA.HI.X R5, R20, UR5, R5, 0x1, P1 ;  /* 0x0000000514057c11 */ /* 0x000fe400088f0c05 */
[----:B------:R-:W-:-:S04]  /*29c0*/  ISETP.GT.AND P1, PT, R70, 0x1, PT ;  /* 0x000000014600780c */ /* 0x000fc80003f24270 */
[----:B------:R-:W-:Y:S01]  /*29d0*/  ISETP.GT.AND P3, PT, R0, RZ, P1 ;  /* 0x000000ff0000720c */ /* 0x000fe20000f64270 */
[----:B--2---:R-:W-:-:S04]  /*29e0*/  IMAD.U32 R2, R18, 0x10000, RZ ;  /* 0x0001000012027824 */ /* 0x004fc800078e00ff */
[----:B------:R-:W-:Y:S01]  /*29f0*/  FMUL R3, R2, R57 ;  /* 0x0000003902037220 */ /* 0x000fe20000400000 */
[----:B------:R-:W-:-:S03]  /*2a00*/  LEA R2, P4, R12, R76, 0x1 ;  /* 0x0000004c0c027211 */ /* 0x000fc600078808ff */
[----:B------:R-:W-:-:S05]  /*2a10*/  FFMA R3, R24, R56, R3 ;  /* 0x0000003818037223 */ /* 0x000fca0000000003 */
[----:B------:R-:W-:Y:S01]  /*2a20*/  F2FP.BF16.F32.PACK_AB R8, RZ, R3 ;  /* 0x00000003ff08723e */ /* 0x000fe200000010ff */
[----:B------:R-:W-:-:S03]  /*2a30*/  IMAD.IADD R3, R21, 0x1, R13 ;  /* 0x0000000115037824 */ /* 0x000fc600078e020d */
[----:B------:R-:W-:Y:S01]  /*2a40*/  PRMT R9, R8, 0x7610, R9 ;  /* 0x0000761008097816 */ /* 0x000fe20000000009 */
[----:B------:R-:W-:Y:S01]  /*2a50*/  IMAD.SHL.U32 R8, R74, 0x8, RZ ;  /* 0x000000084a087824 */ /* 0x000fe200078e00ff */
[----:B------:R-:W-:-:S03]  /*2a60*/  LEA.HI.X R3, R12, R77, R3, 0x1, P4 ;  /* 0x0000004d0c037211 */ /* 0x000fc600020f0c03 */
[----:B------:R0:W-:Y:S02]  /*2a70*/  @P2 STG.E.U16 desc[UR56][R4.64], R9 ;  /* 0x0000000904002986 */ /* 0x0001e4000c101538 */
[----:B0-----:R-:W-:Y:S01]  /*2a80*/  SHF.L.U64.HI R9, R74, 0x3, R75 ;  /* 0x000000034a097819 */ /* 0x001fe2000001024b */
[----:B------:R-:W-:Y:S06]  /*2a90*/  @!P3 BRA `(.L_x_38) ;  /* 0x000000000004b947 */ /* 0x000fec0003800000 */
[----:B------:R0:W5:Y:S02]  /*2aa0*/  LDG.E.LTC128B.U16 R18, desc[UR56][R2.64+0x2] ;  /* 0x0000023802127981 */ /* 0x000164000c1e1520 */
.L_x_38:
[----:B------:R-:W-:Y:S05]  /*2ab0*/  BSYNC B1 ;  /* 0x0000000000017941 */ /* 0x000fea0003800000 */
.L_x_37:
[----:B------:R-:W-:Y:S01]  /*2ac0*/  IMAD.WIDE.U32 R8, R14, R74, R8 ;  /* 0x0000004a0e087225 */ /* 0x000fe200078e0008 */
[----:B------:R-:W-:-:S03]  /*2ad0*/  ISETP.GT.AND P0, PT, R0, 0x8, P0 ;  /* 0x000000080000780c */ /* 0x000fc60000704270 */
[----:B-----5:R-:W-:Y:S01]  /*2ae0*/  IMAD.U32 R12, R18, 0x10000, RZ ;  /* 0x00010000120c7824 */ /* 0x020fe200078e00ff */
[----:B------:R-:W-:Y:S01]  /*2af0*/  IADD3 R6, P2, R6, R8, RZ ;  /* 0x0000000806067210 */ /* 0x000fe20007f5e0ff */
[----:B------:R-:W-:Y:S02]  /*2b00*/  IMAD.IADD R71, R71, 0x1, R9 ;  /* 0x0000000147477824 */ /* 0x000fe400078e0209 */
[----:B------:R-:W-:Y:S02]  /*2b10*/  FMUL R12, R12, R57 ;  /* 0x000000390c0c7220 */ /* 0x000fe40000400000 */
[----:B------:R-:W-:Y:S02]  /*2b20*/  IMAD.X R7, R71, 0x1, R7, P2 ;  /* 0x0000000147077824 */ /* 0x000fe400010e0607 */
[----:B------:R-:W-:Y:S01]  /*2b30*/  FFMA R25, R25, R56, R12 ;  /* 0x0000003819197223 */ /* 0x000fe2000000000c */
[----:B------:R-:W-:-:S04]  /*2b40*/  LEA R12, P2, R6, R76, 0x1 ;  /* 0x0000004c060c7211 */ /* 0x000fc800078408ff */
[----:B------:R-:W-:Y:S02]  /*2b50*/  F2FP.BF16.F32.PACK_AB R25, RZ, R25 ;  /* 0x00000019ff19723e */ /* 0x000fe400000010ff */
[----:B------:R-:W-:-:S03]  /*2b60*/  LEA.HI.X R13, R6, R77, R7, 0x1, P2 ;  /* 0x0000004d060d7211 */ /* 0x000fc600010f0c07 */
[----:B------:R1:W-:Y:S04]  /*2b70*/  @P3 STG.E.U16 desc[UR56][R4.64+0x2], R25 ;  /* 0x0000021904003986 */ /* 0x0003e8000c101538 */
[----:B------:R-:W2:Y:S01]  /*2b80*/  @P0 LDG.E.LTC128B.U16 R18, desc[UR56][R12.64] ;  /* 0x000000380c120981 */ /* 0x000ea2000c1e1520 */
[----:B------:R-:W-:Y:S01]  /*2b90*/  IADD3 R10, P2, P3, R60, R8, R10 ;  /* 0x000000083c0a7210 */ /* 0x000fe20007b5e00a */
[----:B------:R-:W-:Y:S01]  /*2ba0*/  BSSY B1, `(.L_x_39) ;  /* 0x0000011000017945 */ /* 0x000fe20003800000 */
[----:B------:R-:W-:Y:S02]  /*2bb0*/  SHF.L.U64.HI R9, R63, 0x1, R62 ;  /* 0x000000013f097819 */ /* 0x000fe4000001023e */
[----:B------:R-:W-:Y:S02]  /*2bc0*/  IADD3.X R11, R61, R71, R11, P2, P3 ;  /* 0x000000473d0b7210 */ /* 0x000fe400017e640b */
[----:B------:R-:W-:-:S02]  /*2bd0*/  LEA R8, P2, R63, R4, 0x1 ;  /* 0x000000043f087211 */ /* 0x000fc400078408ff */
[----:B------:R-:W-:Y:S01]  /*2be0*/  ISETP.GT.AND P1, PT, R0, 0x8, P1 ;  /* 0x000000080000780c */ /* 0x000fe20000f24270 */
[----:B------:R-:W-:-:S04]  /*2bf0*/  IMAD.WIDE.U32 R10, R19, R72, R10 ;  /* 0x00000048130a7225 */ /* 0x000fc800078e000a */
[----:B------:R-:W-:Y:S02]  /*2c00*/  IMAD.X R9, R9, 0x1, R5, P2 ;  /* 0x0000000109097824 */ /* 0x000fe400010e0605 */
[----:B------:R-:W-:Y:S02]  /*2c10*/  IMAD.IADD R11, R21, 0x1, R11 ;  /* 0x00000001150b7824 */ /* 0x000fe400078e020b */
[----:B--2---:R-:W-:-:S04]  /*2c20*/  IMAD.U32 R6, R18, 0x10000, RZ ;  /* 0x0001000012067824 */ /* 0x004fc800078e00ff */
[----:B------:R-:W-:Y:S01]  /*2c30*/  FMUL R7, R6, R57 ;  /* 0x0000003906077220 */ /* 0x000fe20000400000 */
[----:B------:R-:W-:-:S03]  /*2c40*/  LEA R6, P3, R10, R76, 0x1 ;  /* 0x0000004c0a067211 */ /* 0x000fc600078608ff */
[----:B------:R-:W-:-:S05]  /*2c50*/  FFMA R7, R26, R56, R7 ;  /* 0x000000381a077223 */ /* 0x000fca0000000007 */
[----:B------:R-:W-:Y:S02]  /*2c60*/  F2FP.BF16.F32.PACK_AB R12, RZ, R7 ;  /* 0x00000007ff0c723e */ /* 0x000fe400000010ff */
[----:B------:R-:W-:-:S03]  /*2c70*/  LEA.HI.X R7, R10, R77, R11, 0x1, P3 ;  /* 0x0000004d0a077211 */ /* 0x000fc600018f0c0b */
[----:B------:R1:W-:Y:S01]  /*2c80*/  @P0 STG.E.U16 desc[UR56][R8.64], R12 ;  /* 0x0000000c08000986 */ /* 0x0003e2000c101538 */
[----:B------:R-:W-:Y:S05]  /*2c90*/  @!P1 BRA `(.L_x_40) ;  /* 0x0000000000049947 */ /* 0x000fea0003800000 */
[----:B------:R2:W5:Y:S02]  /*2ca0*/  LDG.E.LTC128B.U16 R18, desc[UR56][R6.64+0x2] ;  /* 0x0000023806127981 */ /* 0x000564000c1e1520 */
.L_x_40:
[----:B------:R-:W-:Y:S05]  /*2cb0*/  BSYNC B1 ;  /* 0x0000000000017941 */ /* 0x000fea0003800000 */
.L_x_39:
[----:B-----5:R-:W-:Y:S01]  /*2cc0*/  IMAD.U32 R10, R18, 0x10000, RZ ;  /* 0x00010000120a7824 */ /* 0x020fe200078e00ff */
[----:B------:R-:W-:Y:S01]  /*2cd0*/  ISETP.GT.AND P0, PT, R70, 0x8, PT ;  /* 0x000000084600780c */ /* 0x000fe20003f04270 */
[----:B------:R-:W-:Y:S02]  /*2ce0*/  BSSY B1, `(.L_x_41) ;  /* 0x0000008000017945 */ /* 0x000fe40003800000 */
[----:B------:R-:W-:Y:S01]  /*2cf0*/  FMUL R10, R10, R57 ;  /* 0x000000390a0a7220 */ /* 0x000fe20000400000 */
[----:B------:R-:W-:-:S03]  /*2d00*/  ISETP.GT.AND P2, PT, R0, RZ, P0 ;  /* 0x000000ff0000720c */ /* 0x000fc60000744270 */
[----:B------:R-:W-:-:S05]  /*2d10*/  FFMA R10, R27, R56, R10 ;  /* 0x000000381b0a7223 */ /* 0x000fca000000000a */
[----:B------:R-:W-:-:S05]  /*2d20*/  F2FP.BF16.F32.PACK_AB R10, RZ, R10 ;  /* 0x0000000aff0a723e */ /* 0x000fca00000010ff */
[----:B------:R3:W-:Y:S01]  /*2d30*/  @P1 STG.E.U16 desc[UR56][R8.64+0x2], R10 ;  /* 0x0000020a08001986 */ /* 0x0007e2000c101538 */
[----:B------:R-:W-:Y:S05]  /*2d40*/  @!P2 BRA `(.L_x_42) ;  /* 0x000000000004a947 */ /* 0x000fea0003800000 */
[----:B------:R4:W5:Y:S02]  /*2d50*/  LDG.E.LTC128B.U16 R18, desc[UR56][R2.64+0x10] ;  /* 0x0000103802127981 */ /* 0x000964000c1e1520 */
.L_x_42:
[----:B------:R-:W-:Y:S05]  /*2d60*/  BSYNC B1 ;  /* 0x0000000000017941 */ /* 0x000fea0003800000 */
.L_x_41:
[----:B---3-5:R-:W-:Y:S01]  /*2d70*/  IMAD.U32 R10, R18, 0x10000, RZ ;  /* 0x00010000120a7824 */ /* 0x028fe200078e00ff */
        /* <DEDUP_REMOVED lines=9> */
.L_x_44:
[----:B------:R-:W-:Y:S05]  /*2e10*/  BSYNC B1 ;  /* 0x0000000000017941 */ /* 0x000fea0003800000 */
.L_x_43:
[----:B-----5:R-:W-:Y:S01]  /*2e20*/  IMAD.U32 R10, R18, 0x10000, RZ ;  /* 0x00010000120a7824 */ /* 0x020fe200078e00ff */
[----:B------:R-:W-:Y:S01]  /*2e30*/  ISETP.GT.AND P0, PT, R0, 0x8, P0 ;  /* 0x000000080000780c */ /* 0x000fe20000704270 */
[----:B------:R-:W-:Y:S02]  /*2e40*/  BSSY B1, `(.L_x_45) ;  /* 0x0000007000017945 */ /* 0x000fe40003800000 */
[----:B------:R-:W-:-:S04]  /*2e50*/  FMUL R10, R10, R57 ;  /* 0x000000390a0a7220 */ /* 0x000fc80000400000 */
[----:B------:R-:W-:-:S05]  /*2e60*/  FFMA R10, R29, R56, R10 ;  /* 0x000000381d0a7223 */ /* 0x000fca000000000a */
[----:B------:R-:W-:-:S05]  /*2e70*/  F2FP.BF16.F32.PACK_AB R10, RZ, R10 ;  /* 0x0000000aff0a723e */ /* 0x000fca00000010ff */
[----:B------:R0:W-:Y:S01]  /*2e80*/  @P3 STG.E.U16 desc[UR56][R4.64+0x12], R10 ;  /* 0x0000120a04003986 */ /* 0x0001e2000c101538 */
[----:B------:R-:W-:Y:S05]  /*2e90*/  @!P0 BRA `(.L_x_46) ;  /* 0x0000000000048947 */ /* 0x000fea0003800000 */
[----:B------:R0:W5:Y:S02]  /*2ea0*/  LDG.E.LTC128B.U16 R18, desc[UR56][R6.64+0x10] ;  /* 0x0000103806127981 */ /* 0x000164000c1e1520 */
.L_x_46:
[----:B------:R-:W-:Y:S05]  /*2eb0*/  BSYNC B1 ;  /* 0x0000000000017941 */ /* 0x000fea0003800000 */
.L_x_45:
[----:B0----5:R-:W-:Y:S01]  /*2ec0*/  IMAD.U32 R10, R18, 0x10000, RZ ;  /* 0x00010000120a7824 */ /* 0x021fe200078e00ff */
[----:B------:R-:W-:Y:S01]  /*2ed0*/  ISETP.GT.AND P1, PT, R0, 0x8, P1 ;  /* 0x000000080000780c */ /* 0x000fe20000f24270 */
[----:B------:R-:W-:Y:S02]  /*2ee0*/  BSSY B1, `(.L_x_47) ;  /* 0x0000007000017945 */ /* 0x000fe40003800000 */
[----:B---3--:R-:W-:-:S04]  /*2ef0*/  FMUL R11, R10, R57 ;  /* 0x000000390a0b7220 */ /* 0x008fc80000400000 */
[----:B------:R-:W-:-:S05]  /*2f00*/  FFMA R11, R30, R56, R11 ;  /* 0x000000381e0b7223 */ /* 0x000fca000000000b */
[----:B------:R-:W-:-:S05]  /*2f10*/  F2FP.BF16.F32.PACK_AB R11, RZ, R11 ;  /* 0x0000000bff0b723e */ /* 0x000fca00000010ff */
[----:B------:R0:W-:Y:S01]  /*2f20*/  @P0 STG.E.U16 desc[UR56][R8.64+0x10], R11 ;  /* 0x0000100b08000986 */ /* 0x0001e2000c101538 */
[----:B------:R-:W-:Y:S05]  /*2f30*/  @!P1 BRA `(.L_x_48) ;  /* 0x0000000000049947 */ /* 0x000fea0003800000 */
[----:B------:R3:W5:Y:S02]  /*2f40*/  LDG.E.LTC128B.U16 R18, desc[UR56][R6.64+0x12] ;  /* 0x0000123806127981 */ /* 0x000764000c1e1520 */
.L_x_48:
[----:B------:R-:W-:Y:S05]  /*2f50*/  BSYNC B1 ;  /* 0x0000000000017941 */ /* 0x000fea0003800000 */
.L_x_47:
        /* <DEDUP_REMOVED lines=10> */
.L_x_50:
[----:B------:R-:W-:Y:S05]  /*3000*/  BSYNC B1 ;  /* 0x0000000000017941 */ /* 0x000fea0003800000 */
.L_x_49:
[----:B0----5:R-:W-:Y:S01]  /*3010*/  IMAD.U32 R10, R18, 0x10000, RZ ;  /* 0x00010000120a7824 */ /* 0x021fe200078e00ff */
        /* <DEDUP_REMOVED lines=9> */
.L_x_52:
[----:B------:R-:W-:Y:S05]  /*30b0*/  BSYNC B1 ;  /* 0x0000000000017941 */ /* 0x000fea0003800000 */
.L_x_51:
        /* <DEDUP_REMOVED lines=9> */
.L_x_54:
[----:B------:R-:W-:Y:S05]  /*3150*/  BSYNC B1 ;  /* 0x0000000000017941 */ /* 0x000fea0003800000 */
.L_x_53:
[----:B0----5:R-:W-:Y:S01]  /*3160*/  IMAD.U32 R10, R18, 0x10000, RZ ;  /* 0x00010000120a7824 */ /* 0x021fe200078e00ff */
        /* <DEDUP_REMOVED lines=8> */
.L_x_56:
[----:B------:R-:W-:Y:S05]  /*31f0*/  BSYNC B1 ;  /* 0x0000000000017941 */ /* 0x000fea0003800000 */
.L_x_55:
        /* <DEDUP_REMOVED lines=10> */
.L_x_58:
[----:B------:R-:W-:Y:S05]  /*32a0*/  BSYNC B1 ;  /* 0x0000000000017941 */ /* 0x000fea0003800000 */
.L_x_57:
        /* <DEDUP_REMOVED lines=10> */
.L_x_60:
[----:B------:R-:W-:Y:S05]  /*3350*/  BSYNC B1 ;  /* 0x0000000000017941 */ /* 0x000fea0003800000 */
.L_x_59:
        /* <DEDUP_REMOVED lines=9> */
.L_x_62:
[----:B------:R-:W-:Y:S05]  /*33f0*/  BSYNC B1 ;  /* 0x0000000000017941 */ /* 0x000fea0003800000 */
.L_x_61:
        /* <DEDUP_REMOVED lines=9> */
.L_x_64:
[----:B------:R-:W-:Y:S05]  /*3490*/  BSYNC B1 ;  /* 0x0000000000017941 */ /* 0x000fea0003800000 */
.L_x_63:
        /* <DEDUP_REMOVED lines=10> */
.L_x_66:
[----:B------:R-:W-:Y:S05]  /*3540*/  BSYNC B1 ;  /* 0x0000000000017941 */ /* 0x000fea0003800000 */
.L_x_65:
        /* <DEDUP_REMOVED lines=10> */
.L_x_68:
[----:B------:R-:W-:Y:S05]  /*35f0*/  BSYNC B1 ;  /* 0x0000000000017941 */ /* 0x000fea0003800000 */
.L_x_67:
        /* <DEDUP_REMOVED lines=9> */
.L_x_70:
[----:B------:R-:W-:Y:S05]  /*3690*/  BSYNC B1 ;  /* 0x0000000000017941 */ /* 0x000fea0003800000 */
.L_x_69:
        /* <DEDUP_REMOVED lines=9> */
.L_x_72:
[----:B------:R-:W-:Y:S05]  /*3730*/  BSYNC B1 ;  /* 0x0000000000017941 */ /* 0x000fea0003800000 */
.L_x_71:
        /* <DEDUP_REMOVED lines=10> */
.L_x_74:
[----:B------:R-:W-:Y:S05]  /*37e0*/  BSYNC B1 ;  /* 0x0000000000017941 */ /* 0x000fea0003800000 */
.L_x_73:
        /* <DEDUP_REMOVED lines=10> */
.L_x_76:
[----:B------:R-:W-:Y:S05]  /*3890*/  BSYNC B1 ;  /* 0x0000000000017941 */ /* 0x000fea0003800000 */
.L_x_75:
        /* <DEDUP_REMOVED lines=9> */
.L_x_78:
[----:B------:R-:W-:Y:S05]  /*3930*/  BSYNC B1 ;  /* 0x0000000000017941 */ /* 0x000fea0003800000 */
.L_x_77:
        /* <DEDUP_REMOVED lines=9> */
.L_x_80:
[----:B------:R-:W-:Y:S05]  /*39d0*/  BSYNC B1 ;  /* 0x0000000000017941 */ /* 0x000fea0003800000 */
.L_x_79:
        /* <DEDUP_REMOVED lines=10> */
.L_x_82:
[----:B------:R-:W-:Y:S05]  /*3a80*/  BSYNC B1 ;  /* 0x0000000000017941 */ /* 0x000fea0003800000 */
.L_x_81:
        /* <DEDUP_REMOVED lines=10> */
.L_x_84:
[----:B------:R-:W-:Y:S05]  /*3b30*/  BSYNC B1 ;  /* 0x0000000000017941 */ /* 0x000fea0003800000 */
.L_x_83:
        /* <DEDUP_REMOVED lines=9> */
.L_x_86:
[----:B------:R-:W-:Y:S05]  /*3bd0*/  BSYNC B1 ;  /* 0x0000000000017941 */ /* 0x000fea0003800000 */
.L_x_85:
        /* <DEDUP_REMOVED lines=9> */
.L_x_88:
[----:B------:R-:W-:Y:S05]  /*3c70*/  BSYNC B1 ;  /* 0x0000000000017941 */ /* 0x000fea0003800000 */
.L_x_87:
        /* <DEDUP_REMOVED lines=10> */
.L_x_90:
[----:B------:R-:W-:Y:S05]  /*3d20*/  BSYNC B1 ;  /* 0x0000000000017941 */ /* 0x000fea0003800000 */
.L_x_89:
        /* <DEDUP_REMOVED lines=10> */
.L_x_92:
[----:B------:R-:W-:Y:S05]  /*3dd0*/  BSYNC B1 ;  /* 0x0000000000017941 */ /* 0x000fea0003800000 */
.L_x_91:
[----:B0---45:R-:W-:Y:S01]  /*3de0*/  IMAD.U32 R2, R18, 0x10000, RZ ;  /* 0x0001000012027824 */ /* 0x031fe200078e00ff */
        /* <DEDUP_REMOVED lines=8> */
.L_x_94:
[----:B------:R-:W-:Y:S05]  /*3e70*/  BSYNC B1 ;  /* 0x0000000000017941 */ /* 0x000fea0003800000 */
.L_x_93:
[----:B0----5:R-:W-:Y:S01]  /*3e80*/  IMAD.U32 R2, R18, 0x10000, RZ ;  /* 0x0001000012027824 */ /* 0x021fe200078e00ff */
[----:B------:R-:W-:Y:S01]  /*3e90*/  ISETP.GT.AND P1, PT, R0, 0x8, P1 ;  /* 0x000000080000780c */ /* 0x000fe20000f24270 */
[----:B------:R-:W-:Y:S02]  /*3ea0*/  BSSY B1, `(.L_x_95) ;  /* 0x000000a000017945 */ /* 0x000fe40003800000 */
[----:B------:R-:W-:Y:S01]  /*3eb0*/  FMUL R3, R2, R57 ;  /* 0x0000003902037220 */ /* 0x000fe20000400000 */
[----:B------:R-:W-:-:S03]  /*3ec0*/  @P0 IMAD.MOV.U32 R2, RZ, RZ, R8 ;  /* 0x000000ffff020224 */ /* 0x000fc600078e0008 */
[----:B------:R-:W-:-:S05]  /*3ed0*/  FFMA R3, R54, R56, R3 ;  /* 0x0000003836037223 */ /* 0x000fca0000000003 */
[----:B------:R-:W-:-:S04]  /*3ee0*/  F2FP.BF16.F32.PACK_AB R3, RZ, R3 ;  /* 0x00000003ff03723e */ /* 0x000fc800000010ff */
[----:B-1----:R-:W-:Y:S01]  /*3ef0*/  PRMT R4, R3, 0x7610, R4 ;  /* 0x0000761003047816 */ /* 0x002fe20000000004 */
[----:B------:R-:W-:-:S05]  /*3f00*/  @P0 IMAD.MOV.U32 R3, RZ, RZ, R9 ;  /* 0x000000ffff030224 */ /* 0x000fca00078e0009 */
[----:B------:R0:W-:Y:S01]  /*3f10*/  @P0 STG.E.U16 desc[UR56][R2.64+0x70], R4 ;  /* 0x0000700402000986 */ /* 0x0001e2000c101538 */
[----:B------:R-:W-:Y:S05]  /*3f20*/  @!P1 BRA `(.L_x_96) ;  /* 0x0000000000049947 */ /* 0x000fea0003800000 */
[----:B------:R1:W5:Y:S02]  /*3f30*/  LDG.E.LTC128B.U16 R18, desc[UR56][R6.64+0x72] ;  /* 0x0000723806127981 */ /* 0x000364000c1e1520 */
.L_x_96:
[----:B------:R-:W-:Y:S05]  /*3f40*/  BSYNC B1 ;  /* 0x0000000000017941 */ /* 0x000fea0003800000 */
.L_x_95:
[----:B------:R-:W-:Y:S05]  /*3f50*/  @!P1 BRA `(.L_x_97) ;  /* 0x0000000800709947 */ /* 0x000fea0003800000 */
[----:B-----5:R-:W-:-:S04]  /*3f60*/  IMAD.U32 R18, R18, 0x10000, RZ ;  /* 0x0001000012127824 */ /* 0x020fc800078e00ff */
[----:B------:R-:W-:-:S04]  /*3f70*/  FMUL R18, R18, R57 ;  /* 0x0000003912127220 */ /* 0x000fc80000400000 */
[----:B------:R-:W-:-:S05]  /*3f80*/  FFMA R18, R55, R56, R18 ;  /* 0x0000003837127223 */ /* 0x000fca0000000012 */
[----:B------:R-:W-:-:S05]  /*3f90*/  F2FP.BF16.F32.PACK_AB R18, RZ, R18 ;  /* 0x00000012ff12723e */ /* 0x000fca00000010ff */
[----:B------:R0:W-:Y:S01]  /*3fa0*/  STG.E.U16 desc[UR56][R8.64+0x72], R18 ;  /* 0x0000721208007986 */ /* 0x0001e2000c101538 */
[----:B------:R-:W-:Y:S05]  /*3fb0*/  BRA `(.L_x_97) ;  /* 0x0000000800587947 */ /* 0x000fea0003800000 */
.L_x_36:
[----:B------:R-:W-:Y:S01]  /*3fc0*/  ISETP.GT.AND P3, PT, R70, 0x1, PT ;  /* 0x000000014600780c */ /* 0x000fe20003f64270 */
[----:B------:R-:W-:Y:S01]  /*3fd0*/  ULDC.64 UR4, c[0x0][0x5c0] ;  /* 0x0001700000047ab9 */ /* 0x000fe20000000a00 */
[-C--:B------:R-:W-:Y:S01]  /*3fe0*/  FMUL R24, R24, R56.reuse ;  /* 0x0000003818187220 */ /* 0x080fe20000400000 */
[-C--:B------:R-:W-:Y:S01]  /*3ff0*/  FMUL R25, R25, R56.reuse ;  /* 0x0000003819197220 */ /* 0x080fe20000400000 */
[----:B------:R-:W-:Y:S01]  /*4000*/  ISETP.GT.AND P1, PT, R0, RZ, P3 ;  /* 0x000000ff0000720c */ /* 0x000fe20001f24270 */
[-C--:B------:R-:W-:Y:S01]  /*4010*/  FMUL R26, R26, R56.reuse ;  /* 0x000000381a1a7220 */ /* 0x080fe20000400000 */
[----:B------:R-:W-:Y:S01]  /*4020*/  LEA R2, P4, R20, UR4, 0x1 ;  /* 0x0000000414027c11 */ /* 0x000fe2000f8808ff */
[----:B------:R-:W-:Y:S01]  /*4030*/  FMUL R27, R27, R56 ;  /* 0x000000381b1b7220 */ /* 0x000fe20000400000 */
[----:B------:R-:W-:Y:S01]  /*4040*/  F2FP.BF16.F32.PACK_AB R24, RZ, R24 ;  /* 0x00000018ff18723e */ /* 0x000fe200000010ff */
[-C--:B------:R-:W-:Y:S01]  /*4050*/  FMUL R28, R28, R56.reuse ;  /* 0x000000381c1c7220 */ /* 0x080fe20000400000 */
[----:B------:R-:W-:Y:S01]  /*4060*/  LEA.HI.X R3, R20, UR5, R5, 0x1, P4 ;  /* 0x0000000514037c11 */ /* 0x000fe2000a0f0c05 */
[-C--:B------:R-:W-:Y:S01]  /*4070*/  FMUL R29, R29, R56.reuse ;  /* 0x000000381d1d7220 */ /* 0x080fe20000400000 */
[----:B------:R-:W-:Y:S01]  /*4080*/  F2FP.BF16.F32.PACK_AB R25, RZ, R25 ;  /* 0x00000019ff19723e */ /* 0x000fe200000010ff */
[-C--:B------:R-:W-:Y:S01]  /*4090*/  FMUL R30, R30, R56.reuse ;  /* 0x000000381e1e7220 */ /* 0x080fe20000400000 */
[----:B------:R-:W-:Y:S01]  /*40a0*/  SHF.L.U64.HI R5, R63, 0x1, R62 ;  /* 0x000000013f057819 */ /* 0x000fe2000001023e */
[----:B------:R-:W-:Y:S01]  /*40b0*/  @P2 STG.E.U16 desc[UR56][R2.64], R24 ;  /* 0x0000001802002986 */ /* 0x000fe2000c101538 */
[----:B------:R-:W-:Y:S01]  /*40c0*/  ISETP.GT.AND P2, PT, R0, 0x8, P0 ;  /* 0x000000080000780c */ /* 0x000fe20000744270 */
[----:B------:R-:W-:Y:S01]  /*40d0*/  FMUL R31, R31, R56 ;  /* 0x000000381f1f7220 */ /* 0x000fe20000400000 */
[----:B------:R-:W-:Y:S01]  /*40e0*/  LEA R4, P5, R63, R2, 0x1 ;  /* 0x000000023f047211 */ /* 0x000fe200078a08ff */
[----:B------:R-:W-:Y:S01]  /*40f0*/  @P1 STG.E.U16 desc[UR56][R2.64+0x2], R25 ;  /* 0x0000021902001986 */ /* 0x000fe2000c101538 */
[----:B------:R-:W-:Y:S01]  /*4100*/  ISETP.GT.AND P1, PT, R70, 0x8, PT ;  /* 0x000000084600780c */ /* 0x000fe20003f24270 */
[-C--:B------:R-:W-:Y:S01]  /*4110*/  FMUL R32, R32, R56.reuse ;  /* 0x0000003820207220 */ /* 0x080fe20000400000 */
[----:B------:R-:W-:Y:S01]  /*4120*/  ISETP.GT.AND P3, PT, R0, 0x8, P3 ;  /* 0x000000080000780c */ /* 0x000fe20001f64270 */
[----:B------:R-:W-:Y:S01]  /*4130*/  IMAD.X R5, R5, 0x1, R3, P5 ;  /* 0x0000000105057824 */ /* 0x000fe200028e0603 */
[----:B------:R-:W-:Y:S01]  /*4140*/  ISETP.GT.AND P0, PT, R70, 0x9, PT ;  /* 0x000000094600780c */ /* 0x000fe20003f04270 */
[-C--:B------:R-:W-:Y:S01]  /*4150*/  FMUL R33, R33, R56.reuse ;  /* 0x0000003821217220 */ /* 0x080fe20000400000 */
[----:B------:R-:W-:Y:S01]  /*4160*/  ISETP.GT.AND P4, PT, R0, RZ, P1 ;  /* 0x000000ff0000720c */ /* 0x000fe20000f84270 */
[-C--:B------:R-:W-:Y:S01]  /*4170*/  FMUL R34, R34, R56.reuse ;  /* 0x0000003822227220 */ /* 0x080fe20000400000 */
[----:B------:R-:W-:Y:S01]  /*4180*/  ISETP.GT.AND P5, PT, R0, RZ, P0 ;  /* 0x000000ff0000720c */ /* 0x000fe200007a4270 */
[----:B------:R-:W-:Y:S01]  /*4190*/  FMUL R35, R35, R56 ;  /* 0x0000003823237220 */ /* 0x000fe20000400000 */
[----:B------:R-:W-:Y:S01]  /*41a0*/  F2FP.BF16.F32.PACK_AB R26, RZ, R26 ;  /* 0x0000001aff1a723e */ /* 0x000fe200000010ff */
[-C--:B------:R-:W-:Y:S01]  /*41b0*/  FMUL R36, R36, R56.reuse ;  /* 0x0000003824247220 */ /* 0x080fe20000400000 */
[----:B------:R-:W-:Y:S01]  /*41c0*/  F2FP.BF16.F32.PACK_AB R27, RZ, R27 ;  /* 0x0000001bff1b723e */ /* 0x000fe200000010ff */
[----:B------:R-:W-:Y:S01]  /*41d0*/  FMUL R37, R37, R56 ;  /* 0x0000003825257220 */ /* 0x000fe20000400000 */
[----:B------:R-:W-:Y:S01]  /*41e0*/  F2FP.BF16.F32.PACK_AB R28, RZ, R28 ;  /* 0x0000001cff1c723e */ /* 0x000fe200000010ff */
[----:B------:R-:W-:Y:S01]  /*41f0*/  @P2 STG.E.U16 desc[UR56][R4.64], R26 ;  /* 0x0000001a04002986 */ /* 0x000fe2000c101538 */
[----:B------:R-:W-:Y:S01]  /*4200*/  ISETP.GT.AND P1, PT, R0, 0x8, P1 ;  /* 0x000000080000780c */ /* 0x000fe20000f24270 */
[-C--:B------:R-:W-:Y:S01]  /*4210*/  FMUL R38, R38, R56.reuse ;  /* 0x0000003826267220 */ /* 0x080fe20000400000 */
[----:B------:R-:W-:Y:S01]  /*4220*/  F2FP.BF16.F32.PACK_AB R29, RZ, R29 ;  /* 0x0000001dff1d723e */ /* 0x000fe200000010ff */
[----:B------:R-:W-:Y:S01]  /*4230*/  @P3 STG.E.U16 desc[UR56][R4.64+0x2], R27 ;  /* 0x0000021b04003986 */ /* 0x000fe2000c101538 */
[----:B------:R-:W-:Y:S01]  /*4240*/  ISETP.GT.AND P3, PT, R70, 0x10, PT ;  /* 0x000000104600780c */ /* 0x000fe20003f64270 */
[-C--:B------:R-:W-:Y:S01]  /*4250*/  FMUL R39, R39, R56.reuse ;  /* 0x0000003827277220 */ /* 0x080fe20000400000 */
[----:B------:R-:W-:Y:S01]  /*4260*/  ISETP.GT.AND P2, PT, R0, 0x8, P0 ;  /* 0x000000080000780c */ /* 0x000fe20000744270 */
[----:B------:R-:W-:Y:S01]  /*4270*/  @P4 STG.E.U16 desc[UR56][R2.64+0x10], R28 ;  /* 0x0000101c02004986 */ /* 0x000fe2000c101538 */
[----:B------:R-:W-:Y:S01]  /*4280*/  ISETP.GT.AND P0, PT, R70, 0x11, PT ;  /* 0x000000114600780c */ /* 0x000fe20003f04270 */
[-C--:B------:R-:W-:Y:S01]  /*4290*/  FMUL R40, R40, R56.reuse ;  /* 0x0000003828287220 */ /* 0x080fe20000400000 */
[C---:B------:R-:W-:Y:S01]  /*42a0*/  ISETP.GT.AND P4, PT, R0.reuse, RZ, P3 ;  /* 0x000000ff0000720c */ /* 0x040fe20001f84270 */
[----:B------:R-:W-:Y:S01]  /*42b0*/  @P5 STG.E.U16 desc[UR56][R2.64+0x12], R29 ;  /* 0x0000121d02005986 */ /* 0x000fe2000c101538 */
        /* <DEDUP_REMOVED lines=32> */
[----:B------:R-:W-:Y:S01]  /*44c0*/  ISETP.GT.AND P2, PT, R0, 0x8, P3 ;  /* 0x000000080000780c */ /* 0x000fe20001f44270 */
[-C--:B------:R-:W-:Y:S01]  /*44d0*/  FMUL R51, R51, R56.reuse ;  /* 0x0000003833337220 */ /* 0x080fe20000400000 */
[C---:B------:R-:W-:Y:S01]  /*44e0*/  ISETP.GT.AND P3, PT, R70.reuse, 0x20, PT ;  /* 0x000000204600780c */ /* 0x040fe20003f64270 */
        /* <DEDUP_REMOVED lines=13> */
[----:B------:R-:W-:-:S02]  /*45c0*/  F2FP.BF16.F32.PACK_AB R41, RZ, R41 ;  /* 0x00000029ff29723e */ /* 0x000fc400000010ff */
[C---:B------:R-:W-:Y:S01]  /*45d0*/  ISETP.GT.AND P1, PT, R0.reuse, 0x8, P3 ;  /* 0x000000080000780c */ /* 0x040fe20001f24270 */
[----:B------:R-:W-:Y:S01]  /*45e0*/  @P2 STG.E.U16 desc[UR56][R4.64+0x32], R39 ;  /* 0x0000322704002986 */ /* 0x000fe2000c101538 */
[----:B------:R-:W-:Y:S02]  /*45f0*/  ISETP.GT.AND P0, PT, R0, 0x8, P0 ;  /* 0x000000080000780c */ /* 0x000fe40000704270 */
[----:B------:R-:W-:Y:S01]  /*4600*/  F2FP.BF16.F32.PACK_AB R42, RZ, R42 ;  /* 0x0000002aff2a723e */ /* 0x000fe200000010ff */
[----:B------:R-:W-:Y:S01]  /*4610*/  @P4 STG.E.U16 desc[UR56][R2.64+0x40], R40 ;  /* 0x0000402802004986 */ /* 0x000fe2000c101538 */
[C---:B------:R-:W-:Y:S02]  /*4620*/  ISETP.GT.AND P4, PT, R70.reuse, 0x28, PT ;  /* 0x000000284600780c */ /* 0x040fe40003f84270 */
[----:B------:R-:W-:Y:S01]  /*4630*/  F2FP.BF16.F32.PACK_AB R43, RZ, R43 ;  /* 0x0000002bff2b723e */ /* 0x000fe200000010ff */
[----:B------:R-:W-:Y:S01]  /*4640*/  @P5 STG.E.U16 desc[UR56][R2.64+0x42], R41 ;  /* 0x0000422902005986 */ /* 0x000fe2000c101538 */
[----:B------:R-:W-:-:S02]  /*4650*/  ISETP.GT.AND P5, PT, R70, 0x29, PT ;  /* 0x000000294600780c */ /* 0x000fc40003fa4270 */
[C---:B------:R-:W-:Y:S01]  /*4660*/  ISETP.GT.AND P2, PT, R0.reuse, RZ, P4 ;  /* 0x000000ff0000720c */ /* 0x040fe20002744270 */
[----:B------:R-:W-:Y:S01]  /*4670*/  @P1 STG.E.U16 desc[UR56][R4.64+0x40], R42 ;  /* 0x0000402a04001986 */ /* 0x000fe2000c101538 */
[----:B------:R-:W-:Y:S02]  /*4680*/  ISETP.GT.AND P6, PT, R0, RZ, P5 ;  /* 0x000000ff0000720c */ /* 0x000fe40002fc4270 */
[----:B------:R-:W-:Y:S01]  /*4690*/  F2FP.BF16.F32.PACK_AB R44, RZ, R44 ;  /* 0x0000002cff2c723e */ /* 0x000fe200000010ff */
[----:B------:R-:W-:Y:S01]  /*46a0*/  @P0 STG.E.U16 desc[UR56][R4.64+0x42], R43 ;  /* 0x0000422b04000986 */ /* 0x000fe2000c101538 */
[----:B------:R-:W-:Y:S02]  /*46b0*/  F2FP.BF16.F32.PACK_AB R45, RZ, R45 ;  /* 0x0000002dff2d723e */ /* 0x000fe400000010ff */
[----:B------:R-:W-:Y:S02]  /*46c0*/  ISETP.GT.AND P3, PT, R70, 0x30, PT ;  /* 0x000000304600780c */ /* 0x000fe40003f64270 */
[----:B------:R-:W-:-:S02]  /*46d0*/  ISETP.GT.AND P4, PT, R0, 0x8, P4 ;  /* 0x000000080000780c */ /* 0x000fc40002784270 */
[----:B------:R-:W-:Y:S01]  /*46e0*/  F2FP.BF16.F32.PACK_AB R46, RZ, R46 ;  /* 0x0000002eff2e723e */ /* 0x000fe200000010ff */
[----:B------:R-:W-:Y:S01]  /*46f0*/  @P2 STG.E.U16 desc[UR56][R2.64+0x50], R44 ;  /* 0x0000502c02002986 */ /* 0x000fe2000c101538 */
[----:B------:R-:W-:Y:S02]  /*4700*/  ISETP.GT.AND P2, PT, R70, 0x31, PT ;  /* 0x000000314600780c */ /* 0x000fe40003f44270 */
[----:B------:R-:W-:Y:S01]  /*4710*/  F2FP.BF16.F32.PACK_AB R47, RZ, R47 ;  /* 0x0000002fff2f723e */ /* 0x000fe200000010ff */
[----:B------:R-:W-:Y:S01]  /*4720*/  @P6 STG.E.U16 desc[UR56][R2.64+0x52], R45 ;  /* 0x0000522d02006986 */ /* 0x000fe2000c101538 */
[C---:B------:R-:W-:Y:S02]  /*4730*/  ISETP.GT.AND P6, PT, R0.reuse, 0x8, P5 ;  /* 0x000000080000780c */ /* 0x040fe40002fc4270 */
[----:B------:R-:W-:Y:S02]  /*4740*/  ISETP.GT.AND P5, PT, R0, RZ, P3 ;  /* 0x000000ff0000720c */ /* 0x000fe40001fa4270 */
[----:B------:R-:W-:Y:S01]  /*4750*/  F2FP.BF16.F32.PACK_AB R48, RZ, R48 ;  /* 0x00000030ff30723e */ /* 0x000fe200000010ff */
[----:B------:R-:W-:Y:S01]  /*4760*/  @P4 STG.E.U16 desc[UR56][R4.64+0x50], R46 ;  /* 0x0000502e04004986 */ /* 0x000fe2000c101538 */
[----:B------:R-:W-:-:S02]  /*4770*/  ISETP.GT.AND P1, PT, R70, 0x38, PT ;  /* 0x000000384600780c */ /* 0x000fc40003f24270 */
[----:B------:R-:W-:Y:S02]  /*4780*/  ISETP.GT.AND P0, PT, R70, 0x39, PT ;  /* 0x000000394600780c */ /* 0x000fe40003f04270 */
[C---:B------:R-:W-:Y:S02]  /*4790*/  ISETP.GT.AND P4, PT, R0.reuse, RZ, P2 ;  /* 0x000000ff0000720c */ /* 0x040fe40001784270 */
[C---:B------:R-:W-:Y:S01]  /*47a0*/  ISETP.GT.AND P3, PT, R0.reuse, 0x8, P3 ;  /* 0x000000080000780c */ /* 0x040fe20001f64270 */
[----:B------:R-:W-:Y:S01]  /*47b0*/  @P6 STG.E.U16 desc[UR56][R4.64+0x52], R47 ;  /* 0x0000522f04006986 */ /* 0x000fe2000c101538 */
[C---:B------:R-:W-:Y:S02]  /*47c0*/  ISETP.GT.AND P2, PT, R0.reuse, 0x8, P2 ;  /* 0x000000080000780c */ /* 0x040fe40001744270 */
[C---:B------:R-:W-:Y:S01]  /*47d0*/  ISETP.GT.AND P6, PT, R0.reuse, RZ, P0 ;  /* 0x000000ff0000720c */ /* 0x040fe200007c4270 */
[----:B------:R-:W-:Y:S01]  /*47e0*/  @P5 STG.E.U16 desc[UR56][R2.64+0x60], R48 ;  /* 0x0000603002005986 */ /* 0x000fe2000c101538 */
[----:B------:R-:W-:-:S02]  /*47f0*/  ISETP.GT.AND P5, PT, R0, RZ, P1 ;  /* 0x000000ff0000720c */ /* 0x000fc40000fa4270 */
[C---:B------:R-:W-:Y:S02]  /*4800*/  ISETP.GT.AND P1, PT, R0.reuse, 0x8, P1 ;  /* 0x000000080000780c */ /* 0x040fe40000f24270 */
[----:B------:R-:W-:Y:S02]  /*4810*/  F2FP.BF16.F32.PACK_AB R49, RZ, R49 ;  /* 0x00000031ff31723e */ /* 0x000fe400000010ff */
[----:B------:R-:W-:Y:S02]  /*4820*/  F2FP.BF16.F32.PACK_AB R50, RZ, R50 ;  /* 0x00000032ff32723e */ /* 0x000fe400000010ff */
[----:B------:R-:W-:Y:S01]  /*4830*/  F2FP.BF16.F32.PACK_AB R51, RZ, R51 ;  /* 0x00000033ff33723e */ /* 0x000fe200000010ff */
[----:B------:R-:W-:Y:S01]  /*4840*/  @P4 STG.E.U16 desc[UR56][R2.64+0x62], R49 ;  /* 0x0000623102004986 */ /* 0x000fe2000c101538 */
[----:B------:R-:W-:Y:S02]  /*4850*/  ISETP.GT.AND P0, PT, R0, 0x8, P0 ;  /* 0x000000080000780c */ /* 0x000fe40000704270 */
[----:B------:R-:W-:Y:S01]  /*4860*/  F2FP.BF16.F32.PACK_AB R52, RZ, R52 ;  /* 0x00000034ff34723e */ /* 0x000fe200000010ff */
[----:B------:R-:W-:Y:S01]  /*4870*/  @P3 STG.E.U16 desc[UR56][R4.64+0x60], R50 ;  /* 0x0000603204003986 */ /* 0x000fe2000c101538 */
[----:B------:R-:W-:-:S02]  /*4880*/  F2FP.BF16.F32.PACK_AB R53, RZ, R53 ;  /* 0x00000035ff35723e */ /* 0x000fc400000010ff */
[----:B------:R-:W-:Y:S01]  /*4890*/  F2FP.BF16.F32.PACK_AB R54, RZ, R54 ;  /* 0x00000036ff36723e */ /* 0x000fe200000010ff */
[----:B------:R-:W-:Y:S01]  /*48a0*/  @P2 STG.E.U16 desc[UR56][R4.64+0x62], R51 ;  /* 0x0000623304002986 */ /* 0x000fe2000c101538 */
[----:B------:R-:W-:-:S03]  /*48b0*/  F2FP.BF16.F32.PACK_AB R55, RZ, R55 ;  /* 0x00000037ff37723e */ /* 0x000fc600000010ff */
[----:B------:R-:W-:Y:S04]  /*48c0*/  @P5 STG.E.U16 desc[UR56][R2.64+0x70], R52 ;  /* 0x0000703402005986 */ /* 0x000fe8000c101538 */
[----:B------:R0:W-:Y:S02]  /*48d0*/  @P6 STG.E.U16 desc[UR56][R2.64+0x72], R53 ;  /* 0x0000723502006986 */ /* 0x0001e4000c101538 */
[----:B0-----:R-:W-:Y:S02]  /*48e0*/  @P1 IMAD.MOV.U32 R2, RZ, RZ, R4 ;  /* 0x000000ffff021224 */ /* 0x001fe400078e0004 */
[----:B------:R-:W-:-:S05]  /*48f0*/  @P1 IMAD.MOV.U32 R3, RZ, RZ, R5 ;  /* 0x000000ffff031224 */ /* 0x000fca00078e0005 */
[----:B------:R0:W-:Y:S04]  /*4900*/  @P1 STG.E.U16 desc[UR56][R2.64+0x70], R54 ;  /* 0x0000703602001986 */ /* 0x0001e8000c101538 */
[----:B------:R0:W-:Y:S02]  /*4910*/  @P0 STG.E.U16 desc[UR56][R4.64+0x72], R55 ;  /* 0x0000723704000986 */ /* 0x0001e4000c101538 */
.L_x_97:
[----:B------:R-:W-:Y:S05]  /*4920*/  BSYNC B0 ;  /* 0x0000000000007941 */ /* 0x000fea0003800000 */
.L_x_35:
[----:B0-----:R-:W-:Y:S01]  /*4930*/  IMAD.U32 R2, RZ, RZ, UR54 ;  /* 0x00000036ff027e24 */ /* 0x001fe2000f8e00ff */
[----:B------:R-:W-:Y:S01]  /*4940*/  ULDC.64 UR4, c[0x0][0x650] ;  /* 0x0001940000047ab9 */ /* 0x000fe20000000a00 */
[----:B------:R-:W-:Y:S01]  /*4950*/  IMAD.U32 R3, RZ, RZ, UR55 ;  /* 0x00000037ff037e24 */ /* 0x000fe2000f8e00ff */
[----:B------:R0:W-:Y:S01]  /*4960*/  SYNCS.ARRIVE.TRANS64.A1T0 RZ, [R66+UR52], RZ ;  /* 0x000000ff42ff79a7 */ /* 0x0001e20008100034 */
[----:B------:R-:W-:Y:S01]  /*4970*/  PRMT R0, RZ, 0x7610, R0 ;  /* 0x00007610ff007816 */ /* 0x000fe20000000000 */
[----:B-----5:R-:W-:Y:S01]  /*4980*/  IMAD.MOV.U32 R18, RZ, RZ, -0x1 ;  /* 0xffffffffff127424 */ /* 0x020fe200078e00ff */
[----:B------:R-:W-:Y:S01]  /*4990*/  LEA R16, P0, R2, R16, 0x1 ;  /* 0x0000001002107211 */ /* 0x000fe200078008ff */
[----:B------:R-:W-:Y:S02]  /*49a0*/  IMAD.MOV.U32 R2, RZ, RZ, -0x1 ;  /* 0xffffffffff027424 */ /* 0x000fe400078e00ff */
[----:B------:R-:W-:Y:S01]  /*49b0*/  IMAD.MOV.U32 R19, RZ, RZ, -0x1 ;  /* 0xffffffffff137424 */ /* 0x000fe200078e00ff */
[----:B------:R-:W-:-:S02]  /*49c0*/  IADD3.X R17, R17, UR36, RZ, P0, !PT ;  /* 0x0000002411117c10 */ /* 0x000fc400087fe4ff */
[----:B------:R-:W-:-:S04]  /*49d0*/  ISETP.GE.U32.AND P0, PT, R16, UR4, PT ;  /* 0x0000000410007c0c */ /* 0x000fc8000bf06070 */
[----:B------:R-:W-:-:S13]  /*49e0*/  ISETP.GE.U32.AND.EX P0, PT, R17, UR5, PT, P0 ;  /* 0x0000000511007c0c */ /* 0x000fda000bf06100 */
[----:B0-----:R-:W-:Y:S05]  /*49f0*/  @P0 BRA `(.L_x_98) ;  /* 0x0000000400700947 */ /* 0x001fea0003800000 */
[----:B------:R-:W0:Y:S01]  /*4a00*/  S2UR UR6, SR_CTAID.X ;  /* 0x00000000000679c3 */ /* 0x000e220000002500 */
[----:B------:R-:W-:Y:S01]  /*4a10*/  ULDC.64 UR4, c[0x0][0x628] ;  /* 0x00018a0000047ab9 */ /* 0x000fe20000000a00 */
[----:B------:R-:W-:Y:S01]  /*4a20*/  ULDC UR7, c[0x0][0x150] ;  /* 0x0000540000077ab9 */ /* 0x000fe20000000800 */
[----:B------:R-:W-:Y:S01]  /*4a30*/  ISETP.NE.U32.AND P0, PT, RZ, UR4, PT ;  /* 0x00000004ff007c0c */ /* 0x000fe2000bf05070 */
[----:B------:R-:W-:Y:S01]  /*4a40*/  ULDC UR15, c[0x0][0x630] ;  /* 0x00018c00000f7ab9 */ /* 0x000fe20000000800 */
[C---:B------:R-:W-:Y:S02]  /*4a50*/  R2UR UR16, R16.reuse ;  /* 0x00000000101072ca */ /* 0x040fe400000e0000 */
[----:B------:R-:W-:Y:S01]  /*4a60*/  ISETP.NE.AND.EX P0, PT, RZ, UR5, PT, P0 ;  /* 0x00000005ff007c0c */ /* 0x000fe2000bf05300 */
[----:B------:R-:W5:Y:S01]  /*4a70*/  S2UR UR17, SR_CTAID.Y ;  /* 0x00000000001179c3 */ /* 0x000f620000002600 */
[----:B------:R-:W-:Y:S02]  /*4a80*/  R2UR UR12, R16 ;  /* 0x00000000100c72ca */ /* 0x000fe400000e0000 */
[----:B------:R-:W-:-:S02]  /*4a90*/  R2UR UR13, R17 ;  /* 0x00000000110d72ca */ /* 0x000fc400000e0000 */
[----:B0-----:R-:W-:-:S05]  /*4aa0*/  I2FP.F32.U32 R0, UR6 ;  /* 0x0000000600007c45 */ /* 0x001fca0008201000 */
[----:B------:R-:W-:Y:S01]  /*4ab0*/  FMUL R0, R0, UR7 ;  /* 0x0000000700007c20 */ /* 0x000fe20008400000 */
[----:B------:R-:W-:Y:S01]  /*4ac0*/  ULDC UR7, c[0x0][0x154] ;  /* 0x0000550000077ab9 */ /* 0x000fe20000000800 */
[----:B-----5:R-:W-:-:S04]  /*4ad0*/  I2FP.F32.U32 R2, UR17 ;  /* 0x0000001100027c45 */ /* 0x020fc80008201000 */
[----:B------:R-:W0:Y:S01]  /*4ae0*/  F2I.U32.TRUNC.NTZ R0, R0 ;  /* 0x0000000000007305 */ /* 0x000e22000020f000 */
[----:B------:R-:W-:Y:S01]  /*4af0*/  FMUL R2, R2, UR7 ;  /* 0x0000000702027c20 */ /* 0x000fe20008400000 */
[----:B------:R-:W-:Y:S06]  /*4b00*/  @!P0 BRA `(.L_x_99) ;  /* 0x0000000000308947 */ /* 0x000fec0003800000 */
        /* <DEDUP_REMOVED lines=12> */
.L_x_99:
[----:B------:R-:W-:Y:S01]  /*4bd0*/  USHF.R.U64 UR8, UR12, UR15, UR13 ;  /* 0x0000000f0c087299 */ /* 0x000fe2000800120d */
[----:B------:R-:W-:Y:S01]  /*4be0*/  R2UR UR5, R17 ;  /* 0x00000000110572ca */ /* 0x000fe200000e0000 */
[----:B------:R-:W-:Y:S01]  /*4bf0*/  USHF.R.U32.HI UR4, URZ, UR15, UR13 ;  /* 0x0000000f3f047299 */ /* 0x000fe2000801160d */
[----:B------:R-:W5:Y:S01]  /*4c00*/  F2I.U32.TRUNC.NTZ R2, R2 ;  /* 0x0000000200027305 */ /* 0x000f62000020f000 */
[----:B------:R-:W-:Y:S01]  /*4c10*/  UIADD3 UR9, UP0, URZ, -UR8, URZ ;  /* 0x800000083f097290 */ /* 0x000fe2000ff1e03f */
[----:B------:R-:W-:Y:S01]  /*4c20*/  ULDC.64 UR10, c[0x0][0x620] ;  /* 0x00018800000a7ab9 */ /* 0x000fe20000000a00 */
[----:B------:R-:W-:Y:S02]  /*4c30*/  ULDC UR13, c[0x0][0x608] ;  /* 0x00018200000d7ab9 */ /* 0x000fe40000000800 */
[----:B------:R-:W-:Y:S01]  /*4c40*/  UIADD3.X UR4, URZ, ~UR4, URZ, UP0, !UPT ;  /* 0x800000043f047290 */ /* 0x000fe200087fe43f */
[----:B------:R-:W-:Y:S01]  /*4c50*/  ULDC UR22, c[0x0][0x148] ;  /* 0x0000520000167ab9 */ /* 0x000fe20000000800 */
[----:B------:R-:W-:-:S02]  /*4c60*/  ULDC UR20, c[0x0][0x648] ;  /* 0x0001920000147ab9 */ /* 0x000fc40000000800 */
[----:B------:R-:W-:Y:S01]  /*4c70*/  UIMAD UR7, UR4, UR10, URZ ;  /* 0x0000000a040772a4 */ /* 0x000fe2000f8e023f */
[----:B------:R-:W-:Y:S02]  /*4c80*/  ULDC UR21, c[0x0][0x638] ;  /* 0x00018e0000157ab9 */ /* 0x000fe40000000800 */
[----:B------:R-:W-:Y:S01]  /*4c90*/  UMOV UR4, UR16 ;  /* 0x0000001000047c82 */ /* 0x000fe20008000000 */
[----:B------:R-:W-:Y:S02]  /*4ca0*/  UIMAD UR7, UR9, UR11, UR7 ;  /* 0x0000000b090772a4 */ /* 0x000fe4000f8e0207 */
[----:B------:R-:W-:Y:S01]  /*4cb0*/  UIMAD.WIDE.U32 UR4, UR9, UR10, UR4 ;  /* 0x0000000a090472a5 */ /* 0x000fe2000f8e0004 */
[----:B0-----:R-:W-:Y:S01]  /*4cc0*/  R2UR UR10, R0 ;  /* 0x00000000000a72ca */ /* 0x001fe200000e0000 */
[----:B------:R-:W-:Y:S01]  /*4cd0*/  ULDC UR16, c[0x0][0x658] ;  /* 0x0001960000107ab9 */ /* 0x000fe20000000800 */
[----:B-----5:R-:W-:Y:S01]  /*4ce0*/  R2UR UR12, R2 ;  /* 0x00000000020c72ca */ /* 0x020fe200000e0000 */
[----:B------:R-:W-:Y:S01]  /*4cf0*/  UIADD3 UR7, UR5, UR7, URZ ;  /* 0x0000000705077290 */ /* 0x000fe2000fffe03f */
[----:B------:R-:W-:-:S02]  /*4d00*/  ULDC UR11, c[0x0][0x144] ;  /* 0x00005100000b7ab9 */ /* 0x000fc40000000800 */
[----:B------:R-:W-:Y:S02]  /*4d10*/  ULDC UR5, c[0x0][0x618] ;  /* 0x0001860000057ab9 */ /* 0x000fe40000000800 */
[----:B------:R-:W-:Y:S02]  /*4d20*/  USHF.R.U64 UR9, UR4, UR5, UR7 ;  /* 0x0000000504097299 */ /* 0x000fe40008001207 */
[----:B------:R-:W-:-:S03]  /*4d30*/  USHF.R.U32.HI UR7, URZ, UR5, UR7 ;  /* 0x000000053f077299 */ /* 0x000fc60008011607 */
[----:B------:R-:W-:Y:S01]  /*4d40*/  ULDC.64 UR4, c[0x0][0x640] ;  /* 0x0001900000047ab9 */ /* 0x000fe20000000a00 */
[----:B------:R-:W-:Y:S01]  /*4d50*/  USHF.R.U64 UR15, UR9, UR13, UR7 ;  /* 0x0000000d090f7299 */ /* 0x000fe20008001207 */
[----:B------:R-:W-:Y:S01]  /*4d60*/  ISETP.NE.U32.AND P0, PT, RZ, UR4, PT ;  /* 0x00000004ff007c0c */ /* 0x000fe2000bf05070 */
[----:B------:R-:W-:Y:S02]  /*4d70*/  USHF.R.U32.HI UR7, URZ, UR13, UR7 ;  /* 0x0000000d3f077299 */ /* 0x000fe40008011607 */
[----:B------:R-:W-:Y:S01]  /*4d80*/  UIADD3 UR10, -UR10, URZ, URZ ;  /* 0x0000003f0a0a7290 */ /* 0x000fe2000fffe13f */
[----:B------:R-:W-:Y:S01]  /*4d90*/  ISETP.NE.AND.EX P0, PT, RZ, UR5, PT, P0 ;  /* 0x00000005ff007c0c */ /* 0x000fe2000bf05300 */
[----:B------:R-:W-:Y:S02]  /*4da0*/  USHF.R.U64 UR14, UR15, UR16, UR7 ;  /* 0x000000100f0e7299 */ /* 0x000fe40008001207 */
[----:B------:R-:W-:Y:S02]  /*4db0*/  UIADD3 UR18, -UR12, URZ, URZ ;  /* 0x0000003f0c127290 */ /* 0x000fe4000fffe13f */
[----:B------:R-:W-:-:S02]  /*4dc0*/  USHF.R.U32.HI UR13, URZ, UR16, UR7 ;  /* 0x000000103f0d7299 */ /* 0x000fc40008011607 */
[----:B------:R-:W-:Y:S01]  /*4dd0*/  UIMAD UR19, UR11, UR10, UR6 ;  /* 0x0000000a0b1372a4 */ /* 0x000fe2000f8e0206 */
[----:B------:R-:W-:-:S05]  /*4de0*/  UMOV UR12, UR14 ;  /* 0x0000000e000c7c82 */ /* 0x000fca0008000000 */
[----:B------:R-:W-:Y:S06]  /*4df0*/  @!P0 BRA `(.L_x_100) ;  /* 0x0000000000288947 */ /* 0x000fec0003800000 */
        /* <DEDUP_REMOVED lines=10> */
.L_x_100:
[----:B------:R-:W-:Y:S01]  /*4ea0*/  UISETP.NE.AND UP0, UPT, UR38, URZ, UPT ;  /* 0x0000003f2600728c */ /* 0x000fe2000bf05270 */
[----:B------:R-:W-:Y:S01]  /*4eb0*/  IMAD.MOV.U32 R0, RZ, RZ, 0x1 ;  /* 0x00000001ff007424 */ /* 0x000fe200078e00ff */
[----:B------:R-:W-:Y:S01]  /*4ec0*/  USHF.R.U64 UR4, UR12, UR20, UR13 ;  /* 0x000000140c047299 */ /* 0x000fe2000800120d */
[----:B------:R-:W-:Y:S01]  /*4ed0*/  IMAD.U32 R19, RZ, RZ, UR8 ;  /* 0x00000008ff137e24 */ /* 0x000fe2000f8e00ff */
[----:B------:R-:W-:Y:S02]  /*4ee0*/  ULOP3.LUT UR15, UR15, UR45, URZ, 0xc0, !UPT ;  /* 0x0000002d0f0f7292 */ /* 0x000fe4000f8ec03f */
[----:B------:R-:W-:Y:S02]  /*4ef0*/  UIADD3 UR5, -UR4, URZ, URZ ;  /* 0x0000003f04057290 */ /* 0x000fe4000fffe13f */
[----:B------:R-:W-:Y:S02]  /*4f00*/  ULOP3.LUT UR9, UR9, UR42, URZ, 0xc0, !UPT ;  /* 0x0000002a09097292 */ /* 0x000fe4000f8ec03f */
[----:B------:R-:W-:-:S02]  /*4f10*/  UIMAD UR4, UR43, UR4, UR15 ;  /* 0x000000042b0472a4 */ /* 0x000fc4000f8e020f */
[----:B------:R-:W-:Y:S02]  /*4f20*/  @UP0 UIMAD UR19, UR22, UR18, UR17 ;  /* 0x00000012161302a4 */ /* 0x000fe4000f8e0211 */
[----:B------:R-:W-:Y:S01]  /*4f30*/  UIMAD UR14, UR5, UR21, UR14 ;  /* 0x00000015050e72a4 */ /* 0x000fe2000f8e020e */
[----:B------:R-:W-:Y:S02]  /*4f40*/  ULDC UR6, c[0x0][0x600] ;  /* 0x0001800000067ab9 */ /* 0x000fe40000000800 */
[----:B------:R-:W-:Y:S01]  /*4f50*/  ULDC UR5, c[0x0][0x610] ;  /* 0x0001840000057ab9 */ /* 0x000fe20000000800 */
[----:B------:R-:W-:Y:S02]  /*4f60*/  UIMAD UR14, UR14, UR6, UR9 ;  /* 0x000000060e0e72a4 */ /* 0x000fe4000f8e0209 */
[----:B------:R-:W-:-:S04]  /*4f70*/  UIMAD UR4, UR4, UR5, UR19 ;  /* 0x00000005040472a4 */ /* 0x000fc8000f8e0213 */
[----:B------:R-:W-:Y:S02]  /*4f80*/  USEL UR5, UR14, UR4, !UP0 ;  /* 0x000000040e057287 */ /* 0x000fe4000c000000 */
[----:B------:R-:W-:-:S04]  /*4f90*/  USEL UR4, UR4, UR14, !UP0 ;  /* 0x0000000e04047287 */ /* 0x000fc8000c000000 */
[----:B------:R-:W-:Y:S02]  /*4fa0*/  IMAD.U32 R2, RZ, RZ, UR5 ;  /* 0x00000005ff027e24 */ /* 0x000fe4000f8e00ff */
[----:B------:R-:W-:-:S07]  /*4fb0*/  IMAD.U32 R18, RZ, RZ, UR4 ;  /* 0x00000004ff127e24 */ /* 0x000fce000f8e00ff */
.L_x_98:
[----:B------:R-:W-:Y:S01]  /*4fc0*/  UIADD3 UR44, UR49, UR44, URZ ;  /* 0x0000002c312c7290 */ /* 0x000fe2000fffe03f */
[----:B------:R-:W-:Y:S02]  /*4fd0*/  LOP3.LUT P0, RZ, R0, 0xff, RZ, 0xc0, !PT ;  /* 0x000000ff00ff7812 */ /* 0x000fe4000780c0ff */
[----:B------:R-:W-:Y:S01]  /*4fe0*/  LOP3.LUT R68, R68, 0x1, RZ, 0x3c, !PT ;  /* 0x0000000144447812 */ /* 0x000fe200078e3cff */
[----:B------:R-:W-:Y:S02]  /*4ff0*/  USHF.R.U32.HI UR4, URZ, 0x2, UR44 ;  /* 0x000000023f047899 */ /* 0x000fe4000801162c */
[----:B------:R-:W-:Y:S02]  /*5000*/  UISETP.GT.U32.AND UP0, UPT, UR44, 0x3, UPT ;  /* 0x000000032c00788c */ /* 0x000fe4000bf04070 */
[----:B------:R-:W-:Y:S02]  /*5010*/  ULOP3.LUT UR4, UR4, 0x1, URZ, 0xc0, !UPT ;  /* 0x0000000104047892 */ /* 0x000fe4000f8ec03f */
[----:B------:R-:W-:-:S02]  /*5020*/  UISETP.LT.U32.AND UP0, UPT, UR49, 0x4, UP0 ;  /* 0x000000043100788c */ /* 0x000fc40008701070 */
[----:B------:R-:W-:Y:S02]  /*5030*/  UISETP.NE.U32.AND UP1, UPT, UR4, 0x1, UPT ;  /* 0x000000010400788c */ /* 0x000fe4000bf25070 */
[----:B------:R-:W-:Y:S02]  /*5040*/  USEL UR5, URZ, 0x1, !UP0 ;  /* 0x000000013f057887 */ /* 0x000fe4000c000000 */
[----:B------:R-:W-:Y:S02]  /*5050*/  UISETP.GT.U32.AND UP1, UPT, UR49, 0x3, !UP1 ;  /* 0x000000033100788c */ /* 0x000fe4000cf24070 */
[----:B------:R-:W-:Y:S02]  /*5060*/  ULOP3.LUT UR44, UR44, 0x3, URZ, 0xc0, !UPT ;  /* 0x000000032c2c7892 */ /* 0x000fe4000f8ec03f */
[----:B------:R-:W-:-:S04]  /*5070*/  USEL UR4, URZ, 0x1, !UP1 ;  /* 0x000000013f047887 */ /* 0x000fc8000c800000 */
[----:B------:R-:W-:Y:S01]  /*5080*/  ULOP3.LUT UR46, UR4, UR46, UR5, 0x96, !UPT ;  /* 0x0000002e042e7292 */ /* 0x000fe2000f8e9605 */
[----:B------:R-:W-:Y:S11]  /*5090*/  @P0 BRA `(.L_x_101) ;  /* 0xffffffc800100947 */ /* 0x000ff6000383ffff */
[----:B------:R-:W-:Y:S05]  /*50a0*/  EXIT ;  /* 0x000000000000794d */ /* 0x000fea0003800000 */
.L_x_16:
[----:B------:R-:W-:-:S08]  /*50b0*/  ISETP.NE.AND P0, PT, RZ, UR6, PT ;  /* 0x00000006ff007c0c */ /* 0x000fd0000bf05270 */
[----:B------:R-:W0:-:S00]  /*50c0*/  USETMAXREG.DEALLOC.CTAPOOL 0x28 ;  /* 0x00000028000079c8 */ /* 0x000e0000080e0500 */
[----:B------:R-:W-:Y:S05]  /*50d0*/  @P0 EXIT ;  /* 0x000000000000094d */ /* 0x000fea0003800000 */
[----:B0-----:R-:W-:Y:S01]  /*50e0*/  LOP3.LUT P0, RZ, R0, 0xff, RZ, 0xc0, !PT ;  /* 0x000000ff00ff7812 */ /* 0x001fe2000780c0ff */
[----:B------:R-:W-:Y:S02]  /*50f0*/  IMAD.MOV.U32 R0, RZ, RZ, 0x1 ;  /* 0x00000001ff007424 */ /* 0x000fe400078e00ff */
[----:B------:R-:W-:-:S10]  /*5100*/  IMAD.MOV.U32 R8, RZ, RZ, RZ ;  /* 0x000000ffff087224 */ /* 0x000fd400078e00ff */
[----:B------:R-:W-:Y:S05]  /*5110*/  @!P0 BRA `(.L_x_102) ;  /* 0x0000000c00608947 */ /* 0x000fea0003800000 */
[----:B------:R-:W0:Y:S01]  /*5120*/  S2R R9, SR_CgaCtaId ;  /* 0x0000000000097919 */ /* 0x000e220000008800 */
[----:B------:R-:W-:Y:S01]  /*5130*/  LOP3.LUT P0, RZ, R3, 0x1f, RZ, 0xc0, !PT ;  /* 0x0000001f03ff7812 */ /* 0x000fe2000780c0ff */
[----:B------:R-:W-:Y:S01]  /*5140*/  ULDC UR5, c[0x0][0x658] ;  /* 0x0001960000057ab9 */ /* 0x000fe20000000800 */
[----:B------:R-:W-:Y:S01]  /*5150*/  UMOV UR6, 0xffffffff ;  /* 0xffffffff00067882 */ /* 0x000fe20000000000 */
[----:B------:R-:W-:Y:S01]  /*5160*/  BSSY B0, `(.L_x_102) ;  /* 0x00000d3000007945 */ /* 0x000fe20003800000 */
[----:B------:R-:W-:Y:S01]  /*5170*/  USHF.L.U32 UR6, UR6, UR5, URZ ;  /* 0x0000000506067299 */ /* 0x000fe2000800063f */
[C---:B------:R-:W-:Y:S01]  /*5180*/  ISETP.NE.AND P3, PT, R4.reuse, RZ, PT ;  /* 0x000000ff0400720c */ /* 0x040fe20003f65270 */
[----:B------:R-:W-:Y:S01]  /*5190*/  IMAD.MOV.U32 R10, RZ, RZ, 0x1 ;  /* 0x00000001ff0a7424 */ /* 0x000fe200078e00ff */
[----:B------:R-:W-:Y:S01]  /*51a0*/  ISETP.NE.OR P0, PT, R4, RZ, !P0 ;  /* 0x000000ff0400720c */ /* 0x000fe20004705670 */
[----:B------:R-:W-:Y:S01]  /*51b0*/  IMAD.MOV.U32 R0, RZ, RZ, 0x1 ;  /* 0x00000001ff007424 */ /* 0x000fe200078e00ff */
[----:B------:R-:W-:Y:S01]  /*51c0*/  ULDC UR4, c[0x0][0x600] ;  /* 0x0001800000047ab9 */ /* 0x000fe20000000800 */
[----:B------:R-:W-:Y:S01]  /*51d0*/  IMAD.MOV.U32 R8, RZ, RZ, RZ ;  /* 0x000000ffff087224 */ /* 0x000fe200078e00ff */
[----:B------:R-:W-:Y:S01]  /*51e0*/  UMOV UR7, 0x1 ;  /* 0x0000000100077882 */ /* 0x000fe20000000000 */
[----:B------:R-:W-:-:S02]  /*51f0*/  UIADD3 UR21, UR37, 0x1, URZ ;  /* 0x0000000125157890 */ /* 0x000fc4000fffe03f */
[----:B------:R-:W-:Y:S02]  /*5200*/  ULOP3.LUT UR13, UR40, 0x2, URZ, 0xfc, !UPT ;  /* 0x00000002280d7892 */ /* 0x000fe4000f8efc3f */
[----:B------:R-:W-:Y:S02]  /*5210*/  UIADD3 UR4, UR4, -0x1, URZ ;  /* 0xffffffff04047890 */ /* 0x000fe4000fffe03f */
[----:B------:R-:W-:Y:S02]  /*5220*/  USHF.L.U32 UR5, UR7, UR5, URZ ;  /* 0x0000000507057299 */ /* 0x000fe4000800063f */
[----:B------:R-:W-:Y:S01]  /*5230*/  ULOP3.LUT UR6, URZ, UR6, URZ, 0x33, !UPT ;  /* 0x000000063f067292 */ /* 0x000fe2000f8e333f */
[----:B------:R-:W-:Y:S01]  /*5240*/  ULDC.64 UR30, c[0x0][0x198] ;  /* 0x00006600001e7ab9 */ /* 0x000fe20000000a00 */
[C---:B0-----:R-:W-:Y:S02]  /*5250*/  IMAD.SHL.U32 R11, R9.reuse, 0x20, RZ ;  /* 0x00000020090b7824 */ /* 0x041fe400078e00ff */
[----:B------:R-:W-:-:S03]  /*5260*/  IMAD.SHL.U32 R9, R9, 0x800, RZ ;  /* 0x0000080009097824 */ /* 0x000fc600078e00ff */
[----:B------:R-:W-:Y:S02]  /*5270*/  LOP3.LUT R11, R11, 0x20, RZ, 0xc0, !PT ;  /* 0x000000200b0b7812 */ /* 0x000fe400078ec0ff */
[----:B------:R-:W-:-:S07]  /*5280*/  LOP3.LUT R9, R9, 0x800, RZ, 0xc0, !PT ;  /* 0x0000080009097812 */ /* 0x000fce00078ec0ff */
.L_x_114:
[----:B------:R-:W-:-:S03]  /*5290*/  UMOV UR7, 0xffffffff ;  /* 0xffffffff00077882 */ /* 0x000fc60000000000 */
[----:B------:R-:W-:Y:S05]  /*52a0*/  BRA.DIV UR7, `(.L_x_103) ;  /* 0x0000001207147947 */ /* 0x000fea000b800000 */
[----:B------:R-:W-:-:S13]  /*52b0*/  ELECT P6, URZ, PT ;  /* 0x00000000003f782f */ /* 0x000fda00038c0000 */
.L_x_127:
[----:B------:R-:W0:Y:S01]  /*52c0*/  LDC R3, c[0x0][0x28c] ;  /* 0x0000a300ff037b82 */ /* 0x000e220000000800 */
[----:B------:R-:W-:Y:S01]  /*52d0*/  BSSY B1, `(.L_x_104) ;  /* 0x0000046000017945 */ /* 0x000fe20003800000 */
[----:B0-----:R-:W-:-:S13]  /*52e0*/  ISETP.LT.OR P6, PT, R3, 0x1, !P6 ;  /* 0x000000010300780c */ /* 0x001fda00077c1670 */
[----:B------:R-:W-:Y:S05]  /*52f0*/  @P6 BRA `(.L_x_105) ;  /* 0x00000004000c6947 */ /* 0x000fea0003800000 */
[----:B------:R-:W-:Y:S02]  /*5300*/  IMAD R6, R2, 0x40, R11 ;  /* 0x0000004002067824 */ /* 0x000fe400078e020b */
[----:B------:R-:W-:Y:S02]  /*5310*/  IMAD.SHL.U32 R18, R18, 0x40, RZ ;  /* 0x0000004012127824 */ /* 0x000fe400078e00ff */
[----:B------:R-:W-:Y:S02]  /*5320*/  IMAD.MOV.U32 R13, RZ, RZ, RZ ;  /* 0x000000ffff0d7224 */ /* 0x000fe400078e00ff */
[----:B------:R-:W-:Y:S02]  /*5330*/  IMAD.U32 R14, RZ, RZ, UR21 ;  /* 0x00000015ff0e7e24 */ /* 0x000fe4000f8e00ff */
[----:B------:R-:W-:Y:S02]  /*5340*/  IMAD.MOV.U32 R2, RZ, RZ, R0 ;  /* 0x000000ffff027224 */ /* 0x000fe400078e0000 */
[----:B------:R-:W-:-:S07]  /*5350*/  IMAD.MOV.U32 R4, RZ, RZ, R8 ;  /* 0x000000ffff047224 */ /* 0x000fce00078e0008 */
.L_x_109:
[----:B------:R-:W0:Y:S01]  /*5360*/  S2R R12, SR_CgaCtaId ;  /* 0x00000000000c7919 */ /* 0x000e220000008800 */
[----:B------:R-:W-:Y:S01]  /*5370*/  MOV R3, 0x400 ;  /* 0x0000040000037802 */ /* 0x000fe20000000f00 */
[----:B------:R-:W1:Y:S03]  /*5380*/  @!P3 LDC R5, c[0x0][0x500] ;  /* 0x00014000ff05bb82 */ /* 0x000e660000000800 */
[----:B0-----:R-:W-:Y:S02]  /*5390*/  LEA R7, R12, R3, 0x18 ;  /* 0x000000030c077211 */ /* 0x001fe400078ec0ff */
[----:B------:R-:W-:-:S03]  /*53a0*/  SHF.L.U32 R3, R2, 0x1f, RZ ;  /* 0x0000001f02037819 */ /* 0x000fc600000006ff */
[----:B------:R-:W-:-:S04]  /*53b0*/  IMAD R12, R4, 0x8, R7 ;  /* 0x00000008040c7824 */ /* 0x000fc800078e0207 */
[----:B------:R-:W0:Y:S02]  /*53c0*/  SYNCS.PHASECHK.TRANS64.TRYWAIT P1, [R12+URZ+0x20], R3 ;  /* 0x000020030c0075a7 */ /* 0x000e24000802017f */
[----:B01----:R-:W-:Y:S05]  /*53d0*/  @!P1 BRA `(.L_x_106) ;  /* 0x0000000c00e89947 */ /* 0x003fea0003800000 */
.L_x_128:
[----:B------:R-:W-:Y:S01]  /*53e0*/  UPRMT UR7, UR13, 0x9910, URZ ;  /* 0x000099100d077896 */ /* 0x000fe2000800003f */
[----:B------:R1:W-:Y:S03]  /*53f0*/  @!P3 SYNCS.ARRIVE.TRANS64 RZ, [R12+URZ], R5 ;  /* 0x000000050cffb9a7 */ /* 0x0003e6000800003f */
[----:B------:R-:W-:-:S06]  /*5400*/  UISETP.NE.AND UP0, UPT, UR7, 0x2, UPT ;  /* 0x000000020700788c */ /* 0x000fcc000bf05270 */
[----:B------:R-:W-:-:S13]  /*5410*/  PLOP3.LUT P1, PT, PT, PT, UP0, 0x80, 0x0 ;  /* 0x000000000000781c */ /* 0x000fda0003f2f008 */
[----:B-1----:R-:W-:Y:S05]  /*5420*/  @P1 BRA `(.L_x_107) ;  /* 0x0000000000041947 */ /* 0x002fea0003800000 */
[----:B------:R-:W-:Y:S01]  /*5430*/  BPT.TRAP 0x1 ;  /* 0x000000040000795c */ /* 0x000fe20000300000 */
.L_x_107:
[----:B------:R-:W-:Y:S05]  /*5440*/  @P0 BRA `(.L_x_108) ;  /* 0x0000000000040947 */ /* 0x000fea0003800000 */
[----:B------:R-:W-:Y:S01]  /*5450*/  BPT.TRAP 0x1 ;  /* 0x000000040000795c */ /* 0x000fe20000300000 */
.L_x_108:
[----:B0-----:R-:W-:Y:S01]  /*5460*/  IMAD R3, R4, 0x4000, R7 ;  /* 0x0000400004037824 */ /* 0x001fe200078e0207 */
[----:B------:R-:W-:Y:S01]  /*5470*/  R2UR UR34, R13 ;  /* 0x000000000d2272ca */ /* 0x000fe200000e0000 */
[----:B------:R-:W-:Y:S01]  /*5480*/  VIADD R14, R14, 0xffffffff ;  /* 0xffffffff0e0e7836 */ /* 0x000fe20000000000 */
[----:B------:R-:W-:Y:S01]  /*5490*/  R2UR UR33, R12 ;  /* 0x000000000c2172ca */ /* 0x000fe200000e0000 */
[----:B------:R-:W-:Y:S01]  /*54a0*/  UIADD3 UR14, UP0, UR30, 0xf0, URZ ;  /* 0x000000f01e0e7890 */ /* 0x000fe2000ff1e03f */
[----:B------:R-:W-:Y:S01]  /*54b0*/  R2UR UR24, R3 ;  /* 0x00000000031872ca */ /* 0x000fe200000e0000 */
[----:B------:R-:W-:Y:S01]  /*54c0*/  IMAD R3, R4, 0x2000, R9 ;  /* 0x0000200004037824 */ /* 0x000fe200078e0209 */
[----:B------:R-:W-:Y:S01]  /*54d0*/  R2UR UR36, R19 ;  /* 0x00000000132472ca */ /* 0x000fe200000e0000 */
[----:B------:R-:W-:Y:S01]  /*54e0*/  UIADD3 UR42, UP1, UR30, 0x1f0, URZ ;  /* 0x000001f01e2a7890 */ /* 0x000fe2000ff3e03f */
[----:B------:R-:W-:Y:S01]  /*54f0*/  R2UR UR35, R18 ;  /* 0x00000000122372ca */ /* 0x000fe200000e0000 */
[----:B------:R-:W-:Y:S01]  /*5500*/  IMAD R3, R3, 0x2, R7 ;  /* 0x0000000203037824 */ /* 0x000fe200078e0207 */
[----:B------:R-:W-:Y:S01]  /*5510*/  R2UR UR19, R6 ;  /* 0x00000000061372ca */ /* 0x000fe200000e0000 */
[----:B------:R-:W-:Y:S01]  /*5520*/  UIADD3.X UR15, URZ, UR31, URZ, UP0, !UPT ;  /* 0x0000001f3f0f7290 */ /* 0x000fe200087fe43f */
[----:B------:R-:W-:Y:S01]  /*5530*/  ISETP.GT.AND P2, PT, R14, 0x1, PT ;  /* 0x000000010e00780c */ /* 0x000fe20003f44270 */
[----:B------:R-:W-:Y:S01]  /*5540*/  UIADD3 UR26, UR34, 0x40, URZ ;  /* 0x00000040221a7890 */ /* 0x000fe2000fffe03f */
[----:B------:R-:W-:Y:S01]  /*5550*/  R2UR UR8, R3 ;  /* 0x00000000030872ca */ /* 0x000fe200000e0000 */
[----:B------:R-:W-:Y:S01]  /*5560*/  UIADD3.X UR43, URZ, UR31, URZ, UP1, !UPT ;  /* 0x0000001f3f2b7290 */ /* 0x000fe20008ffe43f */
[----:B------:R-:W-:Y:S01]  /*5570*/  VIADD R4, R4, 0x1 ;  /* 0x0000000104047836 */ /* 0x000fe20000000000 */
[----:B------:R-:W-:Y:S01]  /*5580*/  UIADD3 UR32, UR24, 0x180, URZ ;  /* 0x0000018018207890 */ /* 0x000fe2000fffe03f */
[----:B------:R-:W-:Y:S01]  /*5590*/  VIADD R13, R13, 0x80 ;  /* 0x000000800d0d7836 */ /* 0x000fe20000000000 */
[----:B------:R-:W-:Y:S01]  /*55a0*/  UIADD3 UR24, UR24, 0x2180, URZ ;  /* 0x0000218018187890 */ /* 0x000fe2000fffe03f */
[----:B------:R-:W-:Y:S01]  /*55b0*/  UMOV UR22, 0x0 ;  /* 0x0000000000167882 */ /* 0x000fe20000000000 */
[----:B------:R-:W-:Y:S01]  /*55c0*/  UMOV UR23, 0x10000000 ;  /* 0x1000000000177882 */ /* 0x000fe20000000000 */
[----:B------:R-:W-:Y:S01]  /*55d0*/  ISETP.NE.AND P1, PT, R4, 0x4, PT ;  /* 0x000000040400780c */ /* 0x000fe20003f25270 */
[----:B------:R-:W-:Y:S01]  /*55e0*/  UMOV UR25, UR33 ;  /* 0x0000002100197c82 */ /* 0x000fe20008000000 */
[----:B------:R-:W-:Y:S01]  /*55f0*/  UMOV UR28, UR36 ;  /* 0x00000024001c7c82 */ /* 0x000fe20008000000 */
[----:B------:R-:W-:-:S02]  /*5600*/  UMOV UR27, UR35 ;  /* 0x00000023001b7c82 */ /* 0x000fc40008000000 */
[----:B------:R-:W-:Y:S01]  /*5610*/  UIADD3 UR16, UR8, 0x10180, URZ ;  /* 0x0001018008107890 */ /* 0x000fe2000fffe03f */
[----:B------:R0:W-:Y:S01]  /*5620*/  UTMALDG.3D [UR32], [UR14], desc[UR22] ;  /* 0x000016200e0075b4 */ /* 0x0001e20008011000 */
[----:B------:R-:W-:Y:S01]  /*5630*/  UIADD3 UR8, UR8, 0x12180, URZ ;  /* 0x0001218008087890 */ /* 0x000fe2000fffe03f */
[----:B------:R-:W-:Y:S01]  /*5640*/  SEL R3, RZ, 0x1, P1 ;  /* 0x00000001ff037807 */ /* 0x000fe20000800000 */
[----:B------:R-:W-:Y:S01]  /*5650*/  UMOV UR7, 0x30000 ;  /* 0x0003000000077882 */ /* 0x000fe20000000000 */
[----:B------:R-:W-:Y:S01]  /*5660*/  UMOV UR17, UR33 ;  /* 0x0000002100117c82 */ /* 0x000fe20008000000 */
[----:B------:R-:W-:Y:S01]  /*5670*/  UMOV UR18, UR34 ;  /* 0x0000002200127c82 */ /* 0x000fe20008000000 */
[----:B------:R-:W-:Y:S01]  /*5680*/  UMOV UR20, UR36 ;  /* 0x0000002400147c82 */ /* 0x000fe20008000000 */
[----:B------:R-:W-:Y:S01]  /*5690*/  UMOV UR9, UR33 ;  /* 0x0000002100097c82 */ /* 0x000fe20008000000 */
[----:B------:R-:W-:Y:S01]  /*56a0*/  UMOV UR11, UR19 ;  /* 0x00000013000b7c82 */ /* 0x000fe20008000000 */
[----:B------:R-:W-:Y:S01]  /*56b0*/  UMOV UR12, UR36 ;  /* 0x00000024000c7c82 */ /* 0x000fe20008000000 */
[----:B------:R0:W-:Y:S01]  /*56c0*/  UTMALDG.3D [UR24], [UR14], desc[UR22] ;  /* 0x000016180e0075b4 */ /* 0x0001e20008011000 */
[----:B------:R-:W-:Y:S01]  /*56d0*/  UMOV UR10, UR26 ;  /* 0x0000001a000a7c82 */ /* 0x000fe20008000000 */
[----:B------:R-:W-:-:S02]  /*56e0*/  LOP3.LUT R2, R2, R3, RZ, 0x3c, !PT ;  /* 0x0000000302027212 */ /* 0x000fc400078e3cff */
[----:B------:R-:W-:Y:S01]  /*56f0*/  SEL R4, R4, RZ, P1 ;  /* 0x000000ff04047207 */ /* 0x000fe20000800000 */
[----:B------:R0:W-:Y:S01]  /*5700*/  UTMALDG.3D.MULTICAST [UR16], [UR42], UR7, desc[UR22] ;  /* 0x000016102a0073b4 */ /* 0x0001e20008011807 */
[----:B------:R0:W-:Y:S02]  /*5710*/  UTMALDG.3D.MULTICAST [UR8], [UR42], UR7, desc[UR22] ;  /* 0x000016082a0073b4 */ /* 0x0001e40008011807 */
[----:B0-----:R-:W-:Y:S05]  /*5720*/  @P2 BRA `(.L_x_109) ;  /* 0xfffffffc000c2947 */ /* 0x001fea000383ffff */
.L_x_105:
[----:B------:R-:W-:Y:S05]  /*5730*/  BSYNC B1 ;  /* 0x0000000000017941 */ /* 0x000fea0003800000 */
.L_x_104:
[----:B------:R-:W-:Y:S01]  /*5740*/  LOP3.LUT P4, RZ, R10, 0xff, RZ, 0xc0, !PT ;  /* 0x000000ff0aff7812 */ /* 0x000fe2000788c0ff */
[----:B------:R-:W-:Y:S01]  /*5750*/  VIADD R8, R8, UR37 ;  /* 0x0000002508087c36 */ /* 0x000fe20008000000 */
[----:B------:R-:W-:Y:S01]  /*5760*/  ULDC.64 UR8, c[0x0][0x650] ;  /* 0x0001940000087ab9 */ /* 0x000fe20000000a00 */
[----:B------:R-:W-:Y:S01]  /*5770*/  BSSY B1, `(.L_x_110) ;  /* 0x000006f000017945 */ /* 0x000fe20003800000 */
[----:B------:R-:W-:Y:S01]  /*5780*/  IMAD.MOV.U32 R18, RZ, RZ, -0x1 ;  /* 0xffffffffff127424 */ /* 0x000fe200078e00ff */
[----:B------:R-:W-:Y:S01]  /*5790*/  PRMT R10, RZ, 0x7610, R10 ;  /* 0x00007610ff0a7816 */ /* 0x000fe2000000000a */
[----:B------:R-:W-:Y:S01]  /*57a0*/  IMAD.MOV.U32 R19, RZ, RZ, -0x1 ;  /* 0xffffffffff137424 */ /* 0x000fe200078e00ff */
[C---:B------:R-:W-:Y:S02]  /*57b0*/  ISETP.GT.U32.AND P1, PT, R8.reuse, 0x3, PT ;  /* 0x000000030800780c */ /* 0x040fe40003f24070 */
[----:B------:R-:W-:Y:S02]  /*57c0*/  SHF.R.U32.HI R2, RZ, 0x2, R8 ;  /* 0x00000002ff027819 */ /* 0x000fe40000011608 */
[----:B------:R-:W-:-:S02]  /*57d0*/  LOP3.LUT R8, R8, 0x3, RZ, 0xc0, !PT ;  /* 0x0000000308087812 */ /* 0x000fc400078ec0ff */
[----:B------:R-:W0:Y:S01]  /*57e0*/  @P4 S2R R4, SR_CgaCtaId ;  /* 0x0000000000044919 */ /* 0x000e220000008800 */
[----:B------:R-:W-:Y:S02]  /*57f0*/  @P4 MOV R3, 0x400 ;  /* 0x0000040000034802 */ /* 0x000fe40000000f00 */
[----:B------:R-:W-:-:S04]  /*5800*/  LOP3.LUT R2, R2, 0x1, RZ, 0xc0, !PT ;  /* 0x0000000102027812 */ /* 0x000fc800078ec0ff */
[----:B------:R-:W-:Y:S02]  /*5810*/  ISETP.NE.U32.AND P2, PT, R2, 0x1, PT ;  /* 0x000000010200780c */ /* 0x000fe40003f45070 */
[----:B0-----:R-:W-:Y:S01]  /*5820*/  @P4 LEA R3, R4, R3, 0x18 ;  /* 0x0000000304034211 */ /* 0x001fe200078ec0ff */
[----:B------:R-:W-:-:S03]  /*5830*/  IMAD.U32 R4, RZ, RZ, UR37 ;  /* 0x00000025ff047e24 */ /* 0x000fc6000f8e00ff */
[----:B------:R0:W-:Y:S01]  /*5840*/  @P4 SYNCS.ARRIVE.TRANS64.A1T0 RZ, [R3+URZ+0x78], RZ ;  /* 0x000078ff03ff49a7 */ /* 0x0001e2000810003f */
[----:B------:R-:W-:Y:S02]  /*5850*/  IADD3 R16, P4, R16, UR54, RZ ;  /* 0x0000003610107c10 */ /* 0x000fe4000ff9e0ff */
[----:B------:R-:W-:Y:S02]  /*5860*/  ISETP.LT.U32.AND P1, PT, R4, 0x4, P1 ;  /* 0x000000040400780c */ /* 0x000fe40000f21070 */
[----:B------:R-:W-:Y:S02]  /*5870*/  IADD3.X R17, R17, UR39, RZ, P4, !PT ;  /* 0x0000002711117c10 */ /* 0x000fe4000a7fe4ff */
[----:B------:R-:W-:Y:S02]  /*5880*/  ISETP.GE.U32.AND P4, PT, R16, UR8, PT ;  /* 0x0000000810007c0c */ /* 0x000fe4000bf86070 */
[----:B0-----:R-:W-:Y:S02]  /*5890*/  SEL R3, RZ, 0x1, !P1 ;  /* 0x00000001ff037807 */ /* 0x001fe40004800000 */
[----:B------:R-:W-:-:S02]  /*58a0*/  ISETP.GE.U32.AND.EX P1, PT, R17, UR9, PT, P4 ;  /* 0x0000000911007c0c */ /* 0x000fc4000bf26140 */
[----:B------:R-:W-:-:S04]  /*58b0*/  ISETP.GT.U32.AND P2, PT, R4, 0x3, !P2 ;  /* 0x000000030400780c */ /* 0x000fc80005744070 */
[----:B------:R-:W-:-:S04]  /*58c0*/  SEL R2, RZ, 0x1, !P2 ;  /* 0x00000001ff027807 */ /* 0x000fc80005000000 */
[--C-:B------:R-:W-:Y:S01]  /*58d0*/  LOP3.LUT R0, R2, R0, R3.reuse, 0x96, !PT ;  /* 0x0000000002007212 */ /* 0x100fe200078e9603 */
[----:B------:R-:W-:Y:S01]  /*58e0*/  IMAD.MOV.U32 R2, RZ, RZ, -0x1 ;  /* 0xffffffffff027424 */ /* 0x000fe200078e00ff */
[----:B------:R-:W-:Y:S01]  /*58f0*/  PRMT R3, RZ, 0x7610, R3 ;  /* 0x00007610ff037816 */ /* 0x000fe20000000003 */
[----:B------:R-:W-:Y:S06]  /*5900*/  @P1 BRA `(.L_x_111) ;  /* 0x0000000400541947 */ /* 0x000fec0003800000 */
[----:B------:R-:W0:Y:S01]  /*5910*/  S2UR UR7, SR_CTAID.X ;  /* 0x00000000000779c3 */ /* 0x000e220000002500 */
[----:B------:R-:W-:Y:S01]  /*5920*/  ULDC.64 UR8, c[0x0][0x628] ;  /* 0x00018a0000087ab9 */ /* 0x000fe20000000a00 */
[----:B------:R-:W-:Y:S01]  /*5930*/  ULDC UR10, c[0x0][0x150] ;  /* 0x00005400000a7ab9 */ /* 0x000fe20000000800 */
[----:B------:R-:W-:Y:S01]  /*5940*/  ISETP.NE.U32.AND P1, PT, RZ, UR8, PT ;  /* 0x00000008ff007c0c */ /* 0x000fe2000bf25070 */
[----:B------:R-:W-:Y:S01]  /*5950*/  ULDC UR11, c[0x0][0x630] ;  /* 0x00018c00000b7ab9 */ /* 0x000fe20000000800 */
[----:B------:R-:W-:Y:S01]  /*5960*/  ULDC UR14, c[0x0][0x154] ;  /* 0x00005500000e7ab9 */ /* 0x000fe20000000800 */
[----:B------:R-:W-:Y:S01]  /*5970*/  IMAD.MOV.U32 R2, RZ, RZ, R16 ;  /* 0x000000ffff027224 */ /* 0x000fe200078e0010 */
[----:B------:R-:W-:Y:S01]  /*5980*/  ISETP.NE.AND.EX P1, PT, RZ, UR9, PT, P1 ;  /* 0x00000009ff007c0c */ /* 0x000fe2000bf25310 */
[----:B------:R-:W1:Y:S01]  /*5990*/  S2UR UR12, SR_CTAID.Y ;  /* 0x00000000000c79c3 */ /* 0x000e620000002600 */
[----:B0-----:R-:W-:-:S05]  /*59a0*/  I2FP.F32.U32 R3, UR7 ;  /* 0x0000000700037c45 */ /* 0x001fca0008201000 */
[----:B------:R-:W-:Y:S01]  /*59b0*/  FMUL R12, R3, UR10 ;  /* 0x0000000a030c7c20 */ /* 0x000fe20008400000 */
[----:B------:R-:W-:-:S05]  /*59c0*/  IMAD.MOV.U32 R3, RZ, RZ, R17 ;  /* 0x000000ffff037224 */ /* 0x000fca00078e0011 */
[----:B------:R-:W-:Y:S05]  /*59d0*/  @!P1 BRA `(.L_x_112) ;  /* 0x0000000000289947 */ /* 0x000fea0003800000 */
[----:B------:R-:W-:Y:S02]  /*59e0*/  ULDC UR10, c[0x0][0x634] ;  /* 0x00018d00000a7ab9 */ /* 0x000fe40000000800 */
[----:B------:R-:W-:-:S05]  /*59f0*/  IADD3 R7, P1, R16, UR10, RZ ;  /* 0x0000000a10077c10 */ /* 0x000fca000ff3e0ff */
[----:B------:R-:W-:-:S04]  /*5a00*/  IMAD.X R13, RZ, RZ, R17, P1 ;  /* 0x000000ffff0d7224 */ /* 0x000fc800008e0611 */
[----:B------:R-:W-:-:S04]  /*5a10*/  IMAD.WIDE.U32 R4, R13, UR8, RZ ;  /* 0x000000080d047c25 */ /* 0x000fc8000f8e00ff */
[----:B------:R-:W-:-:S04]  /*5a20*/  IMAD.WIDE.U32 R4, P1, R7, UR9, R4 ;  /* 0x0000000907047c25 */ /* 0x000fc8000f820004 */
[----:B------:R-:W-:-:S04]  /*5a30*/  IMAD.WIDE.U32 R6, R7, UR8, RZ ;  /* 0x0000000807067c25 */ /* 0x000fc8000f8e00ff */
[----:B------:R-:W-:Y:S01]  /*5a40*/  IMAD.X R3, RZ, RZ, RZ, P1 ;  /* 0x000000ffff037224 */ /* 0x000fe200008e06ff */
[----:B------:R-:W-:Y:S01]  /*5a50*/  IADD3 RZ, P1, R7, R4, RZ ;  /* 0x0000000407ff7210 */ /* 0x000fe20007f3e0ff */
[----:B------:R-:W-:-:S04]  /*5a60*/  IMAD.MOV.U32 R2, RZ, RZ, R5 ;  /* 0x000000ffff027224 */ /* 0x000fc800078e0005 */
[----:B------:R-:W-:-:S08]  /*5a70*/  IMAD.WIDE.U32.X R2, R13, UR9, R2, P1 ;  /* 0x000000090d027c25 */ /* 0x000fd000088e0402 */
.L_x_112:
[--C-:B------:R-:W-:Y:S01]  /*5a80*/  SHF.R.U64 R19, R2, UR11, R3.reuse ;  /* 0x0000000b02137c19 */ /* 0x100fe20008001203 */
[----:B------:R-:W0:Y:S01]  /*5a90*/  F2I.U32.TRUNC.NTZ R12, R12 ;  /* 0x0000000c000c7305 */ /* 0x000e22000020f000 */
[----:B------:R-:W-:Y:S01]  /*5aa0*/  SHF.R.U32.HI R2, RZ, UR11, R3 ;  /* 0x0000000bff027c19 */ /* 0x000fe20008011603 */
[----:B------:R-:W-:Y:S01]  /*5ab0*/  ULDC.64 UR8, c[0x0][0x620] ;  /* 0x0001880000087ab9 */ /* 0x000fe20000000a00 */
[----:B------:R-:W-:Y:S01]  /*5ac0*/  IADD3 R5, P1, RZ, -R19, RZ ;  /* 0x80000013ff057210 */ /* 0x000fe20007f3e0ff */
[----:B------:R-:W-:Y:S01]  /*5ad0*/  ULDC UR11, c[0x0][0x658] ;  /* 0x00019600000b7ab9 */ /* 0x000fe20000000800 */
[----:B-1----:R-:W-:Y:S01]  /*5ae0*/  I2FP.F32.U32 R4, UR12 ;  /* 0x0000000c00047c45 */ /* 0x002fe20008201000 */
[----:B------:R-:W-:Y:S02]  /*5af0*/  ULDC UR16, c[0x0][0x648] ;  /* 0x0001920000107ab9 */ /* 0x000fe40000000800 */
[----:B------:R-:W-:Y:S02]  /*5b00*/  IMAD.X R2, RZ, RZ, ~R2, P1 ;  /* 0x000000ffff027224 */ /* 0x000fe400008e0e02 */
[----:B------:R-:W-:Y:S01]  /*5b10*/  FMUL R6, R4, UR14 ;  /* 0x0000000e04067c20 */ /* 0x000fe20008400000 */
[----:B------:R-:W-:Y:S01]  /*5b20*/  ULDC.64 UR14, c[0x0][0x640] ;  /* 0x00019000000e7ab9 */ /* 0x000fe20000000a00 */
[----:B------:R-:W-:Y:S01]  /*5b30*/  IMAD R4, R2, UR8, RZ ;  /* 0x0000000802047c24 */ /* 0x000fe2000f8e02ff */
[----:B------:R-:W-:Y:S01]  /*5b40*/  ISETP.NE.U32.AND P1, PT, RZ, UR14, PT ;  /* 0x0000000eff007c0c */ /* 0x000fe2000bf25070 */
[C---:B------:R-:W-:Y:S01]  /*5b50*/  IMAD.WIDE.U32 R2, R5.reuse, UR8, R16 ;  /* 0x0000000805027c25 */ /* 0x040fe2000f8e0010 */
[----:B0-----:R-:W-:Y:S01]  /*5b60*/  R2UR UR8, R12 ;  /* 0x000000000c0872ca */ /* 0x001fe200000e0000 */
[----:B------:R-:W0:Y:S01]  /*5b70*/  F2I.U32.TRUNC.NTZ R6, R6 ;  /* 0x0000000600067305 */ /* 0x000e22000020f000 */
[----:B------:R-:W1:Y:S01]  /*5b80*/  LDC R12, c[0x0][0x610] ;  /* 0x00018400ff0c7b82 */ /* 0x000e620000000800 */
[----:B------:R-:W-:Y:S01]  /*5b90*/  IMAD R5, R5, UR9, R4 ;  /* 0x0000000905057c24 */ /* 0x000fe2000f8e0204 */
[----:B------:R-:W-:Y:S01]  /*5ba0*/  ULDC UR9, c[0x0][0x618] ;  /* 0x0001860000097ab9 */ /* 0x000fe20000000800 */
[----:B------:R-:W-:-:S02]  /*5bb0*/  ISETP.NE.AND.EX P1, PT, RZ, UR15, PT, P1 ;  /* 0x0000000fff007c0c */ /* 0x000fc4000bf25310 */
[----:B------:R-:W-:-:S05]  /*5bc0*/  IMAD.IADD R3, R3, 0x1, R5 ;  /* 0x0000000103037824 */ /* 0x000fca00078e0205 */
[--C-:B------:R-:W-:Y:S02]  /*5bd0*/  SHF.R.U64 R14, R2, UR9, R3.reuse ;  /* 0x00000009020e7c19 */ /* 0x100fe40008001203 */
[----:B------:R-:W-:Y:S01]  /*5be0*/  SHF.R.U32.HI R3, RZ, UR9, R3 ;  /* 0x00000009ff037c19 */ /* 0x000fe20008011603 */
[----:B------:R-:W-:Y:S01]  /*5bf0*/  ULDC UR9, c[0x0][0x608] ;  /* 0x0001820000097ab9 */ /* 0x000fe20000000800 */
[----:B0-----:R-:W-:Y:S02]  /*5c00*/  R2UR UR10, R6 ;  /* 0x00000000060a72ca */ /* 0x001fe400000e0000 */
[--C-:B------:R-:W-:Y:S02]  /*5c10*/  SHF.R.U64 R15, R14, UR9, R3.reuse ;  /* 0x000000090e0f7c19 */ /* 0x100fe40008001203 */
[----:B------:R-:W-:Y:S01]  /*5c20*/  SHF.R.U32.HI R2, RZ, UR9, R3 ;  /* 0x00000009ff027c19 */ /* 0x000fe20008011603 */
[----:B------:R-:W-:-:S03]  /*5c30*/  UIADD3 UR9, -UR8, URZ, URZ ;  /* 0x0000003f08097290 */ /* 0x000fc6000fffe13f */
[--C-:B------:R-:W-:Y:S01]  /*5c40*/  SHF.R.U64 R21, R15, UR11, R2.reuse ;  /* 0x0000000b0f157c19 */ /* 0x100fe20008001202 */
[----:B------:R-:W-:Y:S01]  /*5c50*/  ULDC UR8, c[0x0][0x144] ;  /* 0x0000510000087ab9 */ /* 0x000fe20000000800 */
[----:B------:R-:W-:-:S03]  /*5c60*/  SHF.R.U32.HI R3, RZ, UR11, R2 ;  /* 0x0000000bff037c19 */ /* 0x000fc60008011602 */
[----:B------:R-:W-:Y:S01]  /*5c70*/  IMAD.MOV.U32 R2, RZ, RZ, R21 ;  /* 0x000000ffff027224 */ /* 0x000fe200078e0015 */
[----:B------:R-:W-:Y:S06]  /*5c80*/  @!P1 BRA `(.L_x_113) ;  /* 0x0000000000289947 */ /* 0x000fec0003800000 */
        /* <DEDUP_REMOVED lines=10> */
.L_x_113:
[----:B------:R-:W-:Y:S01]  /*5d30*/  UISETP.NE.AND UP0, UPT, UR38, URZ, UPT ;  /* 0x0000003f2600728c */ /* 0x000fe2000bf05270 */
[----:B------:R-:W-:Y:S01]  /*5d40*/  SHF.R.U64 R3, R2, UR16, R3 ;  /* 0x0000001002037c19 */ /* 0x000fe20008001203 */
[----:B------:R-:W-:Y:S01]  /*5d50*/  UIADD3 UR10, -UR10, URZ, URZ ;  /* 0x0000003f0a0a7290 */ /* 0x000fe2000fffe13f */
[----:B------:R-:W-:Y:S01]  /*5d60*/  LOP3.LUT R2, R15, UR6, RZ, 0xc0, !PT ;  /* 0x000000060f027c12 */ /* 0x000fe2000f8ec0ff */
[----:B------:R-:W-:Y:S01]  /*5d70*/  UIMAD UR7, UR8, UR9, UR7 ;  /* 0x00000009080772a4 */ /* 0x000fe2000f8e0207 */
[----:B------:R-:W-:Y:S01]  /*5d80*/  LOP3.LUT R5, R14, UR4, RZ, 0xc0, !PT ;  /* 0x000000040e057c12 */ /* 0x000fe2000f8ec0ff */
[----:B------:R-:W-:Y:S01]  /*5d90*/  IMAD.MOV R4, RZ, RZ, -R3 ;  /* 0x000000ffff047224 */ /* 0x000fe200078e0a03 */
[----:B------:R-:W-:Y:S01]  /*5da0*/  ULDC UR8, c[0x0][0x148] ;  /* 0x0000520000087ab9 */ /* 0x000fe20000000800 */
[----:B------:R-:W-:Y:S01]  /*5db0*/  IMAD R3, R3, UR5, R2 ;  /* 0x0000000503037c24 */ /* 0x000fe2000f8e0202 */
[----:B------:R-:W-:Y:S02]  /*5dc0*/  PLOP3.LUT P1, PT, PT, PT, UP0, 0x80, 0x0 ;  /* 0x000000000000781c */ /* 0x000fe40003f2f008 */
[----:B------:R-:W-:-:S03]  /*5dd0*/  @UP0 UIMAD UR7, UR8, UR10, UR12 ;  /* 0x0000000a080702a4 */ /* 0x000fc6000f8e020c */
[----:B------:R-:W-:Y:S02]  /*5de0*/  ULDC UR8, c[0x0][0x638] ;  /* 0x00018e0000087ab9 */ /* 0x000fe40000000800 */
[----:B------:R-:W-:Y:S02]  /*5df0*/  IMAD R2, R4, UR8, R21 ;  /* 0x0000000804027c24 */ /* 0x000fe4000f8e0215 */
[----:B-1----:R-:W-:Y:S01]  /*5e00*/  IMAD R12, R3, R12, UR7 ;  /* 0x00000007030c7e24 */ /* 0x002fe2000f8e020c */
[----:B------:R-:W-:Y:S01]  /*5e10*/  ULDC UR7, c[0x0][0x600] ;  /* 0x0001800000077ab9 */ /* 0x000fe20000000800 */
[----:B------:R-:W-:Y:S02]  /*5e20*/  IMAD.MOV.U32 R3, RZ, RZ, 0x1 ;  /* 0x00000001ff037424 */ /* 0x000fe400078e00ff */
[----:B------:R-:W-:-:S05]  /*5e30*/  IMAD R5, R2, UR7, R5 ;  /* 0x0000000702057c24 */ /* 0x000fca000f8e0205 */
[----:B------:R-:W-:Y:S02]  /*5e40*/  SEL R2, R5, R12, !P1 ;  /* 0x0000000c05027207 */ /* 0x000fe40004800000 */
[----:B------:R-:W-:-:S07]  /*5e50*/  SEL R18, R12, R5, !P1 ;  /* 0x000000050c127207 */ /* 0x000fce0004800000 */
.L_x_111:
[----:B------:R-:W-:Y:S05]  /*5e60*/  BSYNC B1 ;  /* 0x0000000000017941 */ /* 0x000fea0003800000 */
.L_x_110:
[----:B------:R-:W-:-:S13]  /*5e70*/  LOP3.LUT P1, RZ, R3, 0xff, RZ, 0xc0, !PT ;  /* 0x000000ff03ff7812 */ /* 0x000fda000782c0ff */
[----:B------:R-:W-:Y:S05]  /*5e80*/  @P1 BRA `(.L_x_114) ;  /* 0xfffffff400001947 */ /* 0x000fea000383ffff */
[----:B------:R-:W-:Y:S05]  /*5e90*/  BSYNC B0 ;  /* 0x0000000000007941 */ /* 0x000fea0003800000 */
.L_x_102:
[----:B------:R-:W-:-:S03]  /*5ea0*/  UMOV UR7, 0xffffffff ;  /* 0xffffffff00077882 */ /* 0x000fc60000000000 */
[----:B------:R-:W-:Y:S05]  /*5eb0*/  BRA.DIV UR7, `(.L_x_115) ;  /* 0x0000000607447947 */ /* 0x000fea000b800000 */
[----:B------:R-:W-:-:S13]  /*5ec0*/  ELECT P6, URZ, PT ;  /* 0x00000000003f782f */ /* 0x000fda00038c0000 */
.L_x_131:
[----:B------:R-:W-:Y:S04]  /*5ed0*/  BSSY B0, `(.L_x_116) ;  /* 0x000002c000007945 */ /* 0x000fe80003800000 */
[----:B------:R-:W-:Y:S05]  /*5ee0*/  @!P6 BRA `(.L_x_117) ;  /* 0x0000000000a8e947 */ /* 0x000fea0003800000 */
[----:B------:R-:W-:-:S04]  /*5ef0*/  ULOP3.LUT UR7, UR40, 0x2, URZ, 0xfc, !UPT ;  /* 0x0000000228077892 */ /* 0x000fc8000f8efc3f */
[----:B------:R-:W-:-:S06]  /*5f00*/  UISETP.NE.AND UP0, UPT, UR7, 0x3, UPT ;  /* 0x000000030700788c */ /* 0x000fcc000bf05270 */
[----:B------:R-:W-:-:S13]  /*5f10*/  PLOP3.LUT P0, PT, PT, PT, UP0, 0x80, 0x0 ;  /* 0x000000000000781c */ /* 0x000fda0003f0f008 */
[----:B------:R-:W-:Y:S05]  /*5f20*/  @!P0 BRA `(.L_x_118) ;  /* 0x0000000000048947 */ /* 0x000fea0003800000 */
[----:B------:R-:W-:Y:S01]  /*5f30*/  BPT.TRAP 0x1 ;  /* 0x000000040000795c */ /* 0x000fe20000300000 */
.L_x_118:
[----:B------:R-:W0:Y:S01]  /*5f40*/  S2R R3, SR_CgaCtaId ;  /* 0x0000000000037919 */ /* 0x000e220000008800 */
[----:B------:R-:W-:-:S04]  /*5f50*/  MOV R2, 0x400 ;  /* 0x0000040000027802 */ /* 0x000fc80000000f00 */
[----:B0-----:R-:W-:Y:S02]  /*5f60*/  LEA R3, R3, R2, 0x18 ;  /* 0x0000000203037211 */ /* 0x001fe400078ec0ff */
[----:B------:R-:W-:-:S03]  /*5f70*/  SHF.L.U32 R2, R0, 0x1f, RZ ;  /* 0x0000001f00027819 */ /* 0x000fc600000006ff */
[----:B------:R-:W-:-:S04]  /*5f80*/  VIADD R3, R3, 0x20 ;  /* 0x0000002003037836 */ /* 0x000fc80000000000 */
[C---:B------:R-:W-:Y:S02]  /*5f90*/  IMAD R7, R8.reuse, 0x8, R3 ;  /* 0x0000000808077824 */ /* 0x040fe400078e0203 */
[----:B------:R-:W-:Y:S02]  /*5fa0*/  VIADD R8, R8, 0x1 ;  /* 0x0000000108087836 */ /* 0x000fe40000000000 */
[----:B------:R-:W0:Y:S03]  /*5fb0*/  SYNCS.PHASECHK.TRANS64.TRYWAIT P0, [R7+URZ], R2 ;  /* 0x00000002070075a7 */ /* 0x000e26000800017f */
[----:B------:R-:W-:-:S04]  /*5fc0*/  ISETP.NE.AND P1, PT, R8, 0x4, PT ;  /* 0x000000040800780c */ /* 0x000fc80003f25270 */
[----:B------:R-:W-:Y:S02]  /*5fd0*/  SEL R5, RZ, 0x1, P1 ;  /* 0x00000001ff057807 */ /* 0x000fe40000800000 */
[----:B------:R-:W-:Y:S02]  /*5fe0*/  SEL R8, R8, RZ, P1 ;  /* 0x000000ff08087207 */ /* 0x000fe40000800000 */
[----:B------:R-:W-:-:S03]  /*5ff0*/  LOP3.LUT R5, R0, R5, RZ, 0x3c, !PT ;  /* 0x0000000500057212 */ /* 0x000fc600078e3cff */
[----:B------:R-:W-:Y:S01]  /*6000*/  IMAD R9, R8, 0x8, R3 ;  /* 0x0000000808097824 */ /* 0x000fe200078e0203 */
[----:B------:R-:W-:Y:S01]  /*6010*/  SHF.L.U32 R4, R5, 0x1f, RZ ;  /* 0x0000001f05047819 */ /* 0x000fe200000006ff */
[----:B0-----:R-:W-:Y:S06]  /*6020*/  @!P0 BRA `(.L_x_119) ;  /* 0x0000000400088947 */ /* 0x001fec0003800000 */
.L_x_132:
[----:B------:R-:W1:Y:S01]  /*6030*/  SYNCS.PHASECHK.TRANS64.TRYWAIT P0, [R9+URZ], R4 ;  /* 0x00000004090075a7 */ /* 0x000e62000800017f */
[----:B------:R-:W-:-:S05]  /*6040*/  VIADD R0, R8, 0x1 ;  /* 0x0000000108007836 */ /* 0x000fca0000000000 */
[----:B------:R-:W-:-:S04]  /*6050*/  ISETP.NE.AND P1, PT, R0, 0x4, PT ;  /* 0x000000040000780c */ /* 0x000fc80003f25270 */
[----:B0-----:R-:W-:Y:S02]  /*6060*/  SEL R2, RZ, 0x1, P1 ;  /* 0x00000001ff027807 */ /* 0x001fe40000800000 */
[----:B------:R-:W-:Y:S02]  /*6070*/  SEL R0, R0, RZ, P1 ;  /* 0x000000ff00007207 */ /* 0x000fe40000800000 */
[----:B------:R-:W-:-:S03]  /*6080*/  LOP3.LUT R7, R5, R2, RZ, 0x3c, !PT ;  /* 0x0000000205077212 */ /* 0x000fc600078e3cff */
[----:B------:R-:W-:Y:S01]  /*6090*/  IMAD R6, R0, 0x8, R3 ;  /* 0x0000000800067824 */ /* 0x000fe200078e0203 */
[----:B------:R-:W-:Y:S01]  /*60a0*/  SHF.L.U32 R5, R7, 0x1f, RZ ;  /* 0x0000001f07057819 */ /* 0x000fe200000006ff */
[----:B-1----:R-:W-:Y:S06]  /*60b0*/  @!P0 BRA `(.L_x_120) ;  /* 0x0000000000f88947 */ /* 0x002fec0003800000 */
.L_x_133:
[----:B------:R-:W1:Y:S01]  /*60c0*/  SYNCS.PHASECHK.TRANS64.TRYWAIT P0, [R6+URZ], R5 ;  /* 0x00000005060075a7 */ /* 0x000e62000800017f */
[----:B------:R-:W-:-:S05]  /*60d0*/  VIADD R0, R0, 0x1 ;  /* 0x0000000100007836 */ /* 0x000fca0000000000 */
[----:B------:R-:W-:-:S04]  /*60e0*/  ISETP.NE.AND P1, PT, R0, 0x4, PT ;  /* 0x000000040000780c */ /* 0x000fc80003f25270 */
[----:B------:R-:W-:Y:S02]  /*60f0*/  SEL R2, RZ, 0x1, P1 ;  /* 0x00000001ff027807 */ /* 0x000fe40000800000 */
[----:B------:R-:W-:Y:S02]  /*6100*/  SEL R0, R0, RZ, P1 ;  /* 0x000000ff00007207 */ /* 0x000fe40000800000 */
[----:B------:R-:W-:Y:S01]  /*6110*/  LOP3.LUT R2, R7, R2, RZ, 0x3c, !PT ;  /* 0x0000000207027212 */ /* 0x000fe200078e3cff */
[----:B-1----:R-:W-:Y:S06]  /*6120*/  @!P0 BRA `(.L_x_121) ;  /* 0x0000000000f08947 */ /* 0x002fec0003800000 */
.L_x_134:
[----:B------:R-:W-:Y:S01]  /*6130*/  IMAD R3, R0, 0x8, R3 ;  /* 0x0000000800037824 */ /* 0x000fe200078e0203 */
[----:B------:R-:W-:-:S07]  /*6140*/  SHF.L.U32 R0, R2, 0x1f, RZ ;  /* 0x0000001f02007819 */ /* 0x000fce00000006ff */
.L_x_122:
[----:B--2---:R2:W3:Y:S02]  /*6150*/  SYNCS.PHASECHK.TRANS64.TRYWAIT P0, [R3+URZ], R0 ;  /* 0x00000000030075a7 */ /* 0x0044e4000800017f */
[----:B---3--:R-:W-:Y:S05]  /*6160*/  @!P0 NANOSLEEP.SYNCS 0x989680 ;  /* 0x009896800000895d */ /* 0x008fea0003900000 */
[----:B------:R-:W3:Y:S02]  /*6170*/  @!P0 SYNCS.PHASECHK.TRANS64 P0, [R3+URZ], R0 ;  /* 0x00000000030085a7 */ /* 0x000ee4000800007f */
[----:B---3--:R-:W-:Y:S05]  /*6180*/  @!P0 BRA `(.L_x_122) ;  /* 0xfffffffc00f08947 */ /* 0x008fea000383ffff */
.L_x_117:
[----:B------:R-:W-:Y:S05]  /*6190*/  BSYNC B0 ;  /* 0x0000000000007941 */ /* 0x000fea0003800000 */
.L_x_116:
[----:B------:R-:W-:Y:S05]  /*61a0*/  EXIT ;  /* 0x000000000000794d */ /* 0x000fea0003800000 */
.L_x_18:
[----:B0-----:R0:W1:Y:S02]  /*61b0*/  SYNCS.PHASECHK.TRANS64.TRYWAIT P0, [R65+URZ+-0x8], R0 ;  /* 0xfffff800410075a7 */ /* 0x001064000800017f */
[----:B-1----:R-:W-:Y:S05]  /*61c0*/  @!P0 NANOSLEEP.SYNCS 0x989680 ;  /* 0x009896800000895d */ /* 0x002fea0003900000 */
[----:B------:R-:W1:Y:S02]  /*61d0*/  @!P0 SYNCS.PHASECHK.TRANS64 P0, [R65+URZ+-0x8], R0 ;  /* 0xfffff800410085a7 */ /* 0x000e64000800007f */
[----:B-1----:R-:W-:Y:S05]  /*61e0*/  @!P0 BRA `(.L_x_18) ;  /* 0xfffffffc00f08947 */ /* 0x002fea000383ffff */
[----:B------:R-:W-:Y:S05]  /*61f0*/  BRA `(.L_x_123) ;  /* 0xffffffb400c47947 */ /* 0x000fea000383ffff */
.L_x_23:
[----:B-1----:R1:W2:Y:S02]  /*6200*/  SYNCS.PHASECHK.TRANS64.TRYWAIT P1, [R3+URZ], R0 ;  /* 0x00000000030075a7 */ /* 0x0022a4000802017f */
[----:B--2---:R-:W-:Y:S05]  /*6210*/  @!P1 NANOSLEEP.SYNCS 0x989680 ;  /* 0x009896800000995d */ /* 0x004fea0003900000 */
[----:B------:R-:W2:Y:S02]  /*6220*/  @!P1 SYNCS.PHASECHK.TRANS64 P1, [R3+URZ], R0 ;  /* 0x00000000030095a7 */ /* 0x000ea4000802007f */
[----:B--2---:R-:W-:Y:S05]  /*6230*/  @!P1 BRA `(.L_x_23) ;  /* 0xfffffffc00f09947 */ /* 0x004fea000383ffff */
[----:B------:R-:W-:Y:S05]  /*6240*/  BRA `(.L_x_22) ;  /* 0xffffffb800347947 */ /* 0x000fea000383ffff */
.L_x_28:
[----:B-1----:R-:W-:-:S04]  /*6250*/  IMAD.U32 R5, RZ, RZ, UR4 ;  /* 0x00000004ff057e24 */ /* 0x002fc8000f8e00ff */
[----:B------:R1:W2:Y:S03]  /*6260*/  SYNCS.PHASECHK.TRANS64.TRYWAIT P1, [R5+URZ], R4 ;  /* 0x00000004050075a7 */ /* 0x0002a6000802017f */
[----:B--2---:R-:W-:Y:S05]  /*6270*/  @!P1 NANOSLEEP.SYNCS 0x989680 ;  /* 0x009896800000995d */ /* 0x004fea0003900000 */
[----:B------:R-:W2:Y:S02]  /*6280*/  @!P1 SYNCS.PHASECHK.TRANS64 P1, [R5+URZ], R4 ;  /* 0x00000004050095a7 */ /* 0x000ea4000802007f */
[----:B--2---:R-:W-:Y:S05]  /*6290*/  @!P1 BRA `(.L_x_28) ;  /* 0xfffffffc00ec9947 */ /* 0x004fea000383ffff */
[----:B------:R-:W-:Y:S05]  /*62a0*/  BRA `(.L_x_27) ;  /* 0xffffffbc005c7947 */ /* 0x000fea000383ffff */
.L_x_34:
[----:B0-----:R0:W1:Y:S02]  /*62b0*/  SYNCS.PHASECHK.TRANS64.TRYWAIT P0, [R65+URZ+0x8], R0 ;  /* 0x00000800410075a7 */ /* 0x001064000800017f */
[----:B-1----:R-:W-:Y:S05]  /*62c0*/  @!P0 NANOSLEEP.SYNCS 0x989680 ;  /* 0x009896800000895d */ /* 0x002fea0003900000 */
[----:B------:R-:W1:Y:S02]  /*62d0*/  @!P0 SYNCS.PHASECHK.TRANS64 P0, [R65+URZ+0x8], R0 ;  /* 0x00000800410085a7 */ /* 0x000e64000800007f */
[----:B-1----:R-:W-:Y:S05]  /*62e0*/  @!P0 BRA `(.L_x_34) ;  /* 0xfffffffc00f08947 */ /* 0x002fea000383ffff */
[----:B------:R-:W-:Y:S05]  /*62f0*/  BRA `(.L_x_124) ;  /* 0xffffffc000e87947 */ /* 0x000fea000383ffff */
.L_x_103:
[----:B------:R-:W-:Y:S01]  /*6300*/  BSSY B1, `(.L_x_125) ;  /* 0x0000006000017945 */ /* 0x000fe20003800000 */
[----:B------:R-:W-:-:S07]  /*6310*/  IMAD.MOV.U32 R15, RZ, RZ, -0x1 ;  /* 0xffffffffff0f7424 */ /* 0x000fce00078e00ff */
[----:B-----5:R-:W-:Y:S05]  /*6320*/  WARPSYNC.COLLECTIVE R15, `(.L_x_126) ;  /* 0x000000000f0c7348 */ /* 0x020fea0003c00000 */
[----:B------:R-:W-:Y:S02]  /*6330*/  ELECT P6, UR62, PT ;  /* 0x00000000003e782f */ /* 0x000fe400038c0000 */
[----:B------:R-:W-:Y:S01]  /*6340*/  MOV R14, UR62 ;  /* 0x0000003e000e7c02 */ /* 0x000fe20008000f00 */
[----:B-----5:R-:W-:Y:S10]  /*6350*/  ENDCOLLECTIVE ;  /* 0x000000000000791b */ /* 0x020ff40003800000 */
.L_x_126:
[----:B------:R-:W-:Y:S05]  /*6360*/  BSYNC B1 ;  /* 0x0000000000017941 */ /* 0x000fea0003800000 */
.L_x_125:
[----:B------:R-:W-:Y:S05]  /*6370*/  BRA `(.L_x_127) ;  /* 0xffffffec00d07947 */ /* 0x000fea000383ffff */
.L_x_106:
[----:B0-----:R0:W1:Y:S02]  /*6380*/  SYNCS.PHASECHK.TRANS64.TRYWAIT P1, [R12+URZ+0x20], R3 ;  /* 0x000020030c0075a7 */ /* 0x001064000802017f */
[----:B-1----:R-:W-:Y:S05]  /*6390*/  @!P1 NANOSLEEP.SYNCS 0x989680 ;  /* 0x009896800000995d */ /* 0x002fea0003900000 */
[----:B------:R-:W1:Y:S02]  /*63a0*/  @!P1 SYNCS.PHASECHK.TRANS64 P1, [R12+URZ+0x20], R3 ;  /* 0x000020030c0095a7 */ /* 0x000e64000802007f */
[----:B-1----:R-:W-:Y:S05]  /*63b0*/  @!P1 BRA `(.L_x_106) ;  /* 0xfffffffc00f09947 */ /* 0x002fea000383ffff */
[----:B------:R-:W-:Y:S05]  /*63c0*/  BRA `(.L_x_128) ;  /* 0xfffffff000047947 */ /* 0x000fea000383ffff */
.L_x_115:
[----:B------:R-:W-:Y:S01]  /*63d0*/  BSSY B0, `(.L_x_129) ;  /* 0x0000006000007945 */ /* 0x000fe20003800000 */
[----:B------:R-:W-:-:S07]  /*63e0*/  IMAD.MOV.U32 R15, RZ, RZ, -0x1 ;  /* 0xffffffffff0f7424 */ /* 0x000fce00078e00ff */
[----:B-----5:R-:W-:Y:S05]  /*63f0*/  WARPSYNC.COLLECTIVE R15, `(.L_x_130) ;  /* 0x000000000f0c7348 */ /* 0x020fea0003c00000 */
[----:B------:R-:W-:Y:S02]  /*6400*/  ELECT P6, UR62, PT ;  /* 0x00000000003e782f */ /* 0x000fe400038c0000 */
[----:B------:R-:W-:Y:S01]  /*6410*/  MOV R14, UR62 ;  /* 0x0000003e000e7c02 */ /* 0x000fe20008000f00 */
[----:B-----5:R-:W-:Y:S10]  /*6420*/  ENDCOLLECTIVE ;  /* 0x000000000000791b */ /* 0x020ff40003800000 */
.L_x_130:
[----:B------:R-:W-:Y:S05]  /*6430*/  BSYNC B0 ;  /* 0x0000000000007941 */ /* 0x000fea0003800000 */
.L_x_129:
[----:B------:R-:W-:Y:S05]  /*6440*/  BRA `(.L_x_131) ;  /* 0xfffffff800a07947 */ /* 0x000fea000383ffff */
.L_x_119:
[----:B0-----:R0:W1:Y:S02]  /*6450*/  SYNCS.PHASECHK.TRANS64.TRYWAIT P0, [R7+URZ], R2 ;  /* 0x00000002070075a7 */ /* 0x001064000800017f */
[----:B-1----:R-:W-:Y:S05]  /*6460*/  @!P0 NANOSLEEP.SYNCS 0x989680 ;  /* 0x009896800000895d */ /* 0x002fea0003900000 */
[----:B------:R-:W1:Y:S02]  /*6470*/  @!P0 SYNCS.PHASECHK.TRANS64 P0, [R7+URZ], R2 ;  /* 0x00000002070085a7 */ /* 0x000e64000800007f */
[----:B-1----:R-:W-:Y:S05]  /*6480*/  @!P0 BRA `(.L_x_119) ;  /* 0xfffffffc00f08947 */ /* 0x002fea000383ffff */
[----:B------:R-:W-:Y:S05]  /*6490*/  BRA `(.L_x_132) ;  /* 0xfffffff800e47947 */ /* 0x000fea000383ffff */
.L_x_120:
[----:B0-----:R0:W1:Y:S02]  /*64a0*/  SYNCS.PHASECHK.TRANS64.TRYWAIT P0, [R9+URZ], R4 ;  /* 0x00000004090075a7 */ /* 0x001064000800017f */
[----:B-1----:R-:W-:Y:S05]  /*64b0*/  @!P0 NANOSLEEP.SYNCS 0x989680 ;  /* 0x009896800000895d */ /* 0x002fea0003900000 */
[----:B------:R-:W1:Y:S02]  /*64c0*/  @!P0 SYNCS.PHASECHK.TRANS64 P0, [R9+URZ], R4 ;  /* 0x00000004090085a7 */ /* 0x000e64000800007f */
[----:B-1----:R-:W-:Y:S05]  /*64d0*/  @!P0 BRA `(.L_x_120) ;  /* 0xfffffffc00f08947 */ /* 0x002fea000383ffff */
[----:B------:R-:W-:Y:S05]  /*64e0*/  BRA `(.L_x_133) ;  /* 0xfffffff800f47947 */ /* 0x000fea000383ffff */
.L_x_121:
[----:B-1----:R1:W2:Y:S02]  /*64f0*/  SYNCS.PHASECHK.TRANS64.TRYWAIT P0, [R6+URZ], R5 ;  /* 0x00000005060075a7 */ /* 0x0022a4000800017f */
[----:B--2---:R-:W-:Y:S05]  /*6500*/  @!P0 NANOSLEEP.SYNCS 0x989680 ;  /* 0x009896800000895d */ /* 0x004fea0003900000 */
[----:B------:R-:W2:Y:S02]  /*6510*/  @!P0 SYNCS.PHASECHK.TRANS64 P0, [R6+URZ], R5 ;  /* 0x00000005060085a7 */ /* 0x000ea4000800007f */
[----:B--2---:R-:W-:Y:S05]  /*6520*/  @!P0 BRA `(.L_x_121) ;  /* 0xfffffffc00f08947 */ /* 0x004fea000383ffff */
[----:B------:R-:W-:Y:S05]  /*6530*/  BRA `(.L_x_134) ;  /* 0xfffffff800fc7947 */ /* 0x000fea000383ffff */
.L_x_135:
[----:B------:R-:W-:-:S00]  /*6540*/  BRA `(.L_x_135) ;  /* 0xfffffffc00fc7947 */ /* 0x000fc0000383ffff */
[----:B------:R-:W-:-:S00]  /*6550*/  NOP ;  /* 0x0000000000007918 */ /* 0x000fc00000000000 */
        /* <DEDUP_REMOVED lines=10> */
.L_x_136:


//--------------------- .nv.global.init           --------------------------
	.section	.nv.global.init,"aw",@progbits
.nv.global.init:
	.type		$str$22,@object
	.size		$str$22,($str$23 - $str$22)
$str$22:
        /*0000*/ 	.byte	0x6b, 0x5f, 0x74, 0x69, 0x6c, 0x65, 0x5f, 0x63, 0x6f, 0x75, 0x6e, 0x74, 0x20, 0x3e, 0x3d, 0x20
        /*0010*/ 	.byte	0x31, 0x00
	.type		$str$23,@object
	.size		$str$23,(__unnamed_1 - $str$23)
$str$23:
        /*0012*/ 	.byte	0x2f, 0x74, 0x6d, 0x70, 0x2f, 0x63, 0x75, 0x74, 0x6c, 0x61, 0x73, 0x73, 0x5f, 0x73, 0x77, 0x65
        /*0022*/ 	.byte	0x65, 0x70, 0x5f, 0x73, 0x72, 0x63, 0x2f, 0x69, 0x6e, 0x63, 0x6c, 0x75, 0x64, 0x65, 0x2f, 0x63
        /*0032*/ 	.byte	0x75, 0x74, 0x6c, 0x61, 0x73, 0x73, 0x2f, 0x67, 0x65, 0x6d, 0x6d, 0x2f, 0x63, 0x6f, 0x6c, 0x6c
        /*0042*/ 	.byte	0x65, 0x63, 0x74, 0x69, 0x76, 0x65, 0x2f, 0x73, 0x6d, 0x39, 0x30, 0x5f, 0x6d, 0x6d, 0x61, 0x5f
        /*0052*/ 	.byte	0x74, 0x6d, 0x61, 0x5f, 0x67, 0x6d, 0x6d, 0x61, 0x5f, 0x73, 0x73, 0x5f, 0x77, 0x61, 0x72, 0x70
        /*0062*/ 	.byte	0x73, 0x70, 0x65, 0x63, 0x69, 0x61, 0x6c, 0x69, 0x7a, 0x65, 0x64, 0x2e, 0x68, 0x70, 0x70, 0x00
	.type		__unnamed_1,@object
	.size		__unnamed_1,(.L_0 - __unnamed_1)
__unnamed_1:
        /*0072*/ 	.byte	0x76, 0x6f, 0x69, 0x64, 0x20, 0x63, 0x75, 0x74, 0x6c, 0x61, 0x73, 0x73, 0x3a, 0x3a, 0x67, 0x65
        /* <DEDUP_REMOVED lines=180> */
        /*0bc2*/ 	.byte	0x64, 0x65, 0x6e, 0x74, 0x69, 0x74, 0x79, 0x5d, 0x00
.L_0:


//--------------------- .nv.shared._ZN7cutlass13device_kernelINS_4gemm6kernel13GemmUniversalIN4cute5tupleIJiiiiEEENS1_10collective13CollectiveMmaINS1_34MainloopSm90TmaGmmaWarpSpecializedILi4ENS5_IJNS4_1CILi2EEENSA_ILi1EEESC_EEENS1_32KernelTmaWarpSpecializedPingpongEEENS5_IJNSA_ILi64EEESG_NSA_ILi128EEEEEENS_10bfloat16_tENS5_IJlSC_lEEESJ_SK_NS4_8TiledMMAINS4_8MMA_AtomIJNS4_4SM904GMMA27MMA_64x64x16_F32BF16BF16_SSILNSO_5MajorE0ELSQ_0ELNSO_7ScaleInE1ELSR_1EEEEEENS4_6LayoutINS5_IJSC_SC_SC_EEENS5_IJNSA_ILi0EEESW_SW_EEEEENS5_IJNS4_10UnderscoreESZ_SZ_EEEEENS4_13SM90_TMA_LOADENS4_14ComposedLayoutINS4_7SwizzleILi3ELi4ELi3EEENS4_18smem_ptr_flag_bitsILi16EEENSU_INS5_IJNSA_ILi8EEESG_EEENS5_IJSG_SC_EEEEEEEvNS4_8identityENS4_23SM90_TMA_LOAD_MULTICASTES1C_vS1D_EENS_8epilogue10collective6detail29Sm90TmaWarpSpecializedAdapterINS1H_15DefaultEpilogueISJ_SK_SK_NS1G_6thread17LinearCombinationISJ_Li1EffLNS1L_9ScaleType4KindE0ELNS_15FloatRoundStyleE2ESJ_EENS1_15EpilogueDefaultEEEEEvvEEEEvNT_6ParamsE --------------------------
	.section	.nv.shared._ZN7cutlass13device_kernelINS_4gemm6kernel13GemmUniversalIN4cute5tupleIJiiiiEEENS1_10collective13CollectiveMmaINS1_34MainloopSm90TmaGmmaWarpSpecializedILi4ENS5_IJNS4_1CILi2EEENSA_ILi1EEESC_EEENS1_32KernelTmaWarpSpecializedPingpongEEENS5_IJNSA_ILi64EEESG_NSA_ILi128EEEEEENS_10bfloat16_tENS5_IJlSC_lEEESJ_SK_NS4_8TiledMMAINS4_8MMA_AtomIJNS4_4SM904GMMA27MMA_64x64x16_F32BF16BF16_SSILNSO_5MajorE0ELSQ_0ELNSO_7ScaleInE1ELSR_1EEEEEENS4_6LayoutINS5_IJSC_SC_SC_EEENS5_IJNSA_ILi0EEESW_SW_EEEEENS5_IJNS4_10UnderscoreESZ_SZ_EEEEENS4_13SM90_TMA_LOADENS4_14ComposedLayoutINS4_7SwizzleILi3ELi4ELi3EEENS4_18smem_ptr_flag_bitsILi16EEENSU_INS5_IJNSA_ILi8EEESG_EEENS5_IJSG_SC_EEEEEEEvNS4_8identityENS4_23SM90_TMA_LOAD_MULTICASTES1C_vS1D_EENS_8epilogue10collective6detail29Sm90TmaWarpSpecializedAdapterINS1H_15DefaultEpilogueISJ_SK_SK_NS1G_6thread17LinearCombinationISJ_Li1EffLNS1L_9ScaleType4KindE0ELNS_15FloatRoundStyleE2ESJ_EENS1_15EpilogueDefaultEEEEEvvEEEEvNT_6ParamsE,"aw",@nobits
	.sectionflags	@""
	.align	16
	.zero		1024


//--------------------- .nv.shared.reserved.0     --------------------------
	.section	.nv.shared.reserved.0,"aw",@nobits
	.weak		__nv_reservedSMEM_offset_0_alias
	.size		__nv_reservedSMEM_offset_0_alias, 0, 0
	.other		__nv_reservedSMEM_offset_0_alias,@"STO_CUDA_RESERVED_SHARED STV_DEFAULT"
__nv_reservedSMEM_offset_0_alias:
	.zero		0


//--------------------- .nv.global                --------------------------
	.section	.nv.global,"aw",@nobits
.nv.global:
	.type		_ZN39_INTERNAL_982592be_4_k_cu_55ab7c73_37844cute1_E,@object
	.size		_ZN39_INTERNAL_982592be_4_k_cu_55ab7c73_37844cute1_E,(_ZN39_INTERNAL_982592be_4_k_cu_55ab7c73_37844cuda3std3__45__cpo6cbeginE - _ZN39_INTERNAL_982592be_4_k_cu_55ab7c73_37844cute1_E)
_ZN39_INTERNAL_982592be_4_k_cu_55ab7c73_37844cute1_E:
	.zero		1
	.type		_ZN39_INTERNAL_982592be_4_k_cu_55ab7c73_37844cuda3std3__45__cpo6cbeginE,@object
	.size		_ZN39_INTERNAL_982592be_4_k_cu_55ab7c73_37844cuda3std3__45__cpo6cbeginE,(_ZN39_INTERNAL_982592be_4_k_cu_55ab7c73_37844cuda3std3__48in_placeE - _ZN39_INTERNAL_982592be_4_k_cu_55ab7c73_37844cuda3std3__45__cpo6cbeginE)
_ZN39_INTERNAL_982592be_4_k_cu_55ab7c73_37844cuda3std3__45__cpo6cbeginE:
	.zero		1
	.type		_ZN39_INTERNAL_982592be_4_k_cu_55ab7c73_37844cuda3std3__48in_placeE,@object
	.size		_ZN39_INTERNAL_982592be_4_k_cu_55ab7c73_37844cuda3std3__48in_placeE,(_ZN39_INTERNAL_982592be_4_k_cu_55ab7c73_37844cuda3std6ranges3__45__cpo9iter_moveE - _ZN39_INTERNAL_982592be_4_k_cu_55ab7c73_37844cuda3std3__48in_placeE)
_ZN39_INTERNAL_982592be_4_k_cu_55ab7c73_37844cuda3std3__48in_placeE:
	.zero		1
	.type		_ZN39_INTERNAL_982592be_4_k_cu_55ab7c73_37844cuda3std6ranges3__45__cpo9iter_moveE,@object
	.size		_ZN39_INTERNAL_982592be_4_k_cu_55ab7c73_37844cuda3std6ranges3__45__cpo9iter_moveE,(_ZN39_INTERNAL_982592be_4_k_cu_55ab7c73_37844cuda3std3__45__cpo5beginE - _ZN39_INTERNAL_982592be_4_k_cu_55ab7c73_37844cuda3std6ranges3__45__cpo9iter_moveE)
_ZN39_INTERNAL_982592be_4_k_cu_55ab7c73_37844cuda3std6ranges3__45__cpo9iter_moveE:
	.zero		1
	.type		_ZN39_INTERNAL_982592be_4_k_cu_55ab7c73_37844cuda3std3__45__cpo5beginE,@object
	.size		_ZN39_INTERNAL_982592be_4_k_cu_55ab7c73_37844cuda3std3__45__cpo5beginE,(_ZN39_INTERNAL_982592be_4_k_cu_55ab7c73_37844cuda3std3__441_GLOBAL__N__982592be_4_k_cu_55ab7c73_37846ignoreE - _ZN39_INTERNAL_982592be_4_k_cu_55ab7c73_37844cuda3std3__45__cpo5beginE)
_ZN39_INTERNAL_982592be_4_k_cu_55ab7c73_37844cuda3std3__45__cpo5beginE:
	.zero		1
	.type		_ZN39_INTERNAL_982592be_4_k_cu_55ab7c73_37844cuda3std3__441_GLOBAL__N__982592be_4_k_cu_55ab7c73_37846ignoreE,@object
	.size		_ZN39_INTERNAL_982592be_4_k_cu_55ab7c73_37844cuda3std3__441_GLOBAL__N__982592be_4_k_cu_55ab7c73_37846ignoreE,(_ZN39_INTERNAL_982592be_4_k_cu_55ab7c73_37844cute7productE - _ZN39_INTERNAL_982592be_4_k_cu_55ab7c73_37844cuda3std3__441_GLOBAL__N__982592be_4_k_cu_55ab7c73_37846ignoreE)
_ZN39_INTERNAL_982592be_4_k_cu_55ab7c73_37844cuda3std3__441_GLOBAL__N__982592be_4_k_cu_55ab7c73_37846ignoreE:
	.zero		1
	.type		_ZN39_INTERNAL_982592be_4_k_cu_55ab7c73_37844cute7productE,@object
	.size		_ZN39_INTERNAL_982592be_4_k_cu_55ab7c73_37844cute7productE,(_ZN39_INTERNAL_982592be_4_k_cu_55ab7c73_37844cuda3std3__45__cpo3endE - _ZN39_INTERNAL_982592be_4_k_cu_55ab7c73_37844cute7productE)
_ZN39_INTERNAL_982592be_4_k_cu_55ab7c73_37844cute7productE:
	.zero		1
	.type		_ZN39_INTERNAL_982592be_4_k_cu_55ab7c73_37844cuda3std3__45__cpo3endE,@object
	.size		_ZN39_INTERNAL_982592be_4_k_cu_55ab7c73_37844cuda3std3__45__cpo3endE,(_ZN39_INTERNAL_982592be_4_k_cu_55ab7c73_37844cuda3std3__419piecewise_constructE - _ZN39_INTERNAL_982592be_4_k_cu_55ab7c73_37844cuda3std3__45__cpo3endE)
_ZN39_INTERNAL_982592be_4_k_cu_55ab7c73_37844cuda3std3__45__cpo3endE:
	.zero		1
	.type		_ZN39_INTERNAL_982592be_4_k_cu_55ab7c73_37844cuda3std3__419piecewise_constructE,@object
	.size		_ZN39_INTERNAL_982592be_4_k_cu_55ab7c73_37844cuda3std3__419piecewise_constructE,(_ZN39_INTERNAL_982592be_4_k_cu_55ab7c73_37844cuda3std3__45__cpo4cendE - _ZN39_INTERNAL_982592be_4_k_cu_55ab7c73_37844cuda3std3__419piecewise_constructE)
_ZN39_INTERNAL_982592be_4_k_cu_55ab7c73_37844cuda3std3__419piecewise_constructE:
	.zero		1
	.type		_ZN39_INTERNAL_982592be_4_k_cu_55ab7c73_37844cuda3std3__45__cpo4cendE,@object
	.size		_ZN39_INTERNAL_982592be_4_k_cu_55ab7c73_37844cuda3std3__45__cpo4cendE,(_ZN39_INTERNAL_982592be_4_k_cu_55ab7c73_37844cuda3std6ranges3__45__cpo4swapE - _ZN39_INTERNAL_982592be_4_k_cu_55ab7c73_37844cuda3std3__45__cpo4cendE)
_ZN39_INTERNAL_982592be_4_k_cu_55ab7c73_37844cuda3std3__45__cpo4cendE:
	.zero		1
	.type		_ZN39_INTERNAL_982592be_4_k_cu_55ab7c73_37844cuda3std6ranges3__45__cpo4swapE,@object
	.size		_ZN39_INTERNAL_982592be_4_k_cu_55ab7c73_37844cuda3std6ranges3__45__cpo4swapE,(.L_8 - _ZN39_INTERNAL_982592be_4_k_cu_55ab7c73_37844cuda3std6ranges3__45__cpo4swapE)
_ZN39_INTERNAL_982592be_4_k_cu_55ab7c73_37844cuda3std6ranges3__45__cpo4swapE:
	.zero		1
.L_8:


//--------------------- .nv.constant0._ZN7cutlass13device_kernelINS_4gemm6kernel13GemmUniversalIN4cute5tupleIJiiiiEEENS1_10collective13CollectiveMmaINS1_34MainloopSm90TmaGmmaWarpSpecializedILi4ENS5_IJNS4_1CILi2EEENSA_ILi1EEESC_EEENS1_32KernelTmaWarpSpecializedPingpongEEENS5_IJNSA_ILi64EEESG_NSA_ILi128EEEEEENS_10bfloat16_tENS5_IJlSC_lEEESJ_SK_NS4_8TiledMMAINS4_8MMA_AtomIJNS4_4SM904GMMA27MMA_64x64x16_F32BF16BF16_SSILNSO_5MajorE0ELSQ_0ELNSO_7ScaleInE1ELSR_1EEEEEENS4_6LayoutINS5_IJSC_SC_SC_EEENS5_IJNSA_ILi0EEESW_SW_EEEEENS5_IJNS4_10UnderscoreESZ_SZ_EEEEENS4_13SM90_TMA_LOADENS4_14ComposedLayoutINS4_7SwizzleILi3ELi4ELi3EEENS4_18smem_ptr_flag_bitsILi16EEENSU_INS5_IJNSA_ILi8EEESG_EEENS5_IJSG_SC_EEEEEEEvNS4_8identityENS4_23SM90_TMA_LOAD_MULTICASTES1C_vS1D_EENS_8epilogue10collective6detail29Sm90TmaWarpSpecializedAdapterINS1H_15DefaultEpilogueISJ_SK_SK_NS1G_6thread17LinearCombinationISJ_Li1EffLNS1L_9ScaleType4KindE0ELNS_15FloatRoundStyleE2ESJ_EENS1_15EpilogueDefaultEEEEEvvEEEEvNT_6ParamsE --------------------------
	.section	.nv.constant0._ZN7cutlass13device_kernelINS_4gemm6kernel13GemmUniversalIN4cute5tupleIJiiiiEEENS1_10collective13CollectiveMmaINS1_34MainloopSm90TmaGmmaWarpSpecializedILi4ENS5_IJNS4_1CILi2EEENSA_ILi1EEESC_EEENS1_32KernelTmaWarpSpecializedPingpongEEENS5_IJNSA_ILi64EEESG_NSA_ILi128EEEEEENS_10bfloat16_tENS5_IJlSC_lEEESJ_SK_NS4_8TiledMMAINS4_8MMA_AtomIJNS4_4SM904GMMA27MMA_64x64x16_F32BF16BF16_SSILNSO_5MajorE0ELSQ_0ELNSO_7ScaleInE1ELSR_1EEEEEENS4_6LayoutINS5_IJSC_SC_SC_EEENS5_IJNSA_ILi0EEESW_SW_EEEEENS5_IJNS4_10UnderscoreESZ_SZ_EEEEENS4_13SM90_TMA_LOADENS4_14ComposedLayoutINS4_7SwizzleILi3ELi4ELi3EEENS4_18smem_ptr_flag_bitsILi16EEENSU_INS5_IJNSA_ILi8EEESG_EEENS5_IJSG_SC_EEEEEEEvNS4_8identityENS4_23SM90_TMA_LOAD_MULTICASTES1C_vS1D_EENS_8epilogue10collective6detail29Sm90TmaWarpSpecializedAdapterINS1H_15DefaultEpilogueISJ_SK_SK_NS1G_6thread17LinearCombinationISJ_Li1EffLNS1L_9ScaleType4KindE0ELNS_15FloatRoundStyleE2ESJ_EENS1_15EpilogueDefaultEEEEEvvEEEEvNT_6ParamsE,"a",@progbits
	.sectionflags	@""
	.align	4
.nv.constant0._ZN7cutlass13device_kernelINS_4gemm6kernel13GemmUniversalIN4cute5tupleIJiiiiEEENS1_10collective13CollectiveMmaINS1_34MainloopSm90TmaGmmaWarpSpecializedILi4ENS5_IJNS4_1CILi2EEENSA_ILi1EEESC_EEENS1_32KernelTmaWarpSpecializedPingpongEEENS5_IJNSA_ILi64EEESG_NSA_ILi128EEEEEENS_10bfloat16_tENS5_IJlSC_lEEESJ_SK_NS4_8TiledMMAINS4_8MMA_AtomIJNS4_4SM904GMMA27MMA_64x64x16_F32BF16BF16_SSILNSO_5MajorE0ELSQ_0ELNSO_7ScaleInE1ELSR_1EEEEEENS4_6LayoutINS5_IJSC_SC_SC_EEENS5_IJNSA_ILi0EEESW_SW_EEEEENS5_IJNS4_10UnderscoreESZ_SZ_EEEEENS4_13SM90_TMA_LOADENS4_14ComposedLayoutINS4_7SwizzleILi3ELi4ELi3EEENS4_18smem_ptr_flag_bitsILi16EEENSU_INS5_IJNSA_ILi8EEESG_EEENS5_IJSG_SC_EEEEEEEvNS4_8identityENS4_23SM90_TMA_LOAD_MULTICASTES1C_vS1D_EENS_8epilogue10collective6detail29Sm90TmaWarpSpecializedAdapterINS1H_15DefaultEpilogueISJ_SK_SK_NS1G_6thread17LinearCombinationISJ_Li1EffLNS1L_9ScaleType4KindE0ELNS_15FloatRoundStyleE2ESJ_EENS1_15EpilogueDefaultEEEEEvvEEEEvNT_6ParamsE:
	.zero		1664


//--------------------- SYMBOLS --------------------------

	.type		.nv.reservedSmem.offset0,@object
	.size		.nv.reservedSmem.offset0,0x4
	.type		__assertfail,@function
